//
// Generated by NVIDIA NVVM Compiler
//
// Compiler Build ID: CL-36424714
// Cuda compilation tools, release 13.0, V13.0.88
// Based on NVVM 20.0.0
//

.version 9.0
.target sm_100
.address_size 64

	// .globl	_Z11project_ptsPKfPfi
.const .align 4 .b8 c_H[36];
// _ZZ12assign_teamsPKfS0_PiiiE11s_centroids has been demoted
// _ZZ15voronoi_controlPKfPKiPfiE4s_px has been demoted
// _ZZ15voronoi_controlPKfPKiPfiE4s_py has been demoted
// _ZZ15voronoi_controlPKfPKiPfiE5s_tid has been demoted
.const .align 4 .b8 c_xT[384];

.visible .entry _Z11project_ptsPKfPfi(
	.param .u64 .ptr .align 1 _Z11project_ptsPKfPfi_param_0,
	.param .u64 .ptr .align 1 _Z11project_ptsPKfPfi_param_1,
	.param .u32 _Z11project_ptsPKfPfi_param_2
)
{
	.reg .pred 	%p<3>;
	.reg .b32 	%r<7>;
	.reg .b32 	%f<25>;
	.reg .b64 	%rd<9>;

	ld.param.u64 	%rd1, [_Z11project_ptsPKfPfi_param_0];
	ld.param.u64 	%rd2, [_Z11project_ptsPKfPfi_param_1];
	ld.param.u32 	%r3, [_Z11project_ptsPKfPfi_param_2];
	mov.u32 	%r4, %ctaid.x;
	mov.u32 	%r5, %ntid.x;
	mov.u32 	%r6, %tid.x;
	mad.lo.s32 	%r1, %r4, %r5, %r6;
	setp.ge.s32 	%p1, %r1, %r3;
	@%p1 bra 	$L__BB0_4;
	cvta.to.global.u64 	%rd3, %rd1;
	shl.b32 	%r2, %r1, 1;
	mul.wide.s32 	%rd4, %r2, 4;
	add.s64 	%rd5, %rd3, %rd4;
	ld.global.nc.f32 	%f1, [%rd5];
	ld.global.nc.f32 	%f2, [%rd5+4];
	ld.const.f32 	%f7, [c_H+24];
	ld.const.f32 	%f8, [c_H+28];
	ld.const.f32 	%f9, [c_H+32];
	fma.rn.f32 	%f10, %f8, %f2, %f9;
	fma.rn.f32 	%f3, %f7, %f1, %f10;
	abs.f32 	%f11, %f3;
	setp.leu.f32 	%p2, %f11, 0f322BCC77;
	mov.f32 	%f24, 0f00000000;
	@%p2 bra 	$L__BB0_3;
	rcp.rn.f32 	%f24, %f3;
$L__BB0_3:
	ld.const.f32 	%f12, [c_H];
	ld.const.f32 	%f13, [c_H+4];
	ld.const.f32 	%f14, [c_H+8];
	fma.rn.f32 	%f15, %f13, %f2, %f14;
	fma.rn.f32 	%f16, %f12, %f1, %f15;
	mul.f32 	%f17, %f24, %f16;
	cvta.to.global.u64 	%rd6, %rd2;
	add.s64 	%rd8, %rd6, %rd4;
	st.global.f32 	[%rd8], %f17;
	ld.const.f32 	%f18, [c_H+12];
	ld.const.f32 	%f19, [c_H+16];
	ld.const.f32 	%f20, [c_H+20];
	fma.rn.f32 	%f21, %f19, %f2, %f20;
	fma.rn.f32 	%f22, %f18, %f1, %f21;
	mul.f32 	%f23, %f24, %f22;
	st.global.f32 	[%rd8+4], %f23;
$L__BB0_4:
	ret;

}
	// .globl	_Z12assign_teamsPKfS0_Piii
.visible .entry _Z12assign_teamsPKfS0_Piii(
	.param .u64 .ptr .align 1 _Z12assign_teamsPKfS0_Piii_param_0,
	.param .u64 .ptr .align 1 _Z12assign_teamsPKfS0_Piii_param_1,
	.param .u64 .ptr .align 1 _Z12assign_teamsPKfS0_Piii_param_2,
	.param .u32 _Z12assign_teamsPKfS0_Piii_param_3,
	.param .u32 _Z12assign_teamsPKfS0_Piii_param_4
)
{
	.reg .pred 	%p<5>;
	.reg .b32 	%r<14>;
	.reg .b32 	%f<34>;
	.reg .b64 	%rd<13>;
	// demoted variable
	.shared .align 4 .b8 _ZZ12assign_teamsPKfS0_PiiiE11s_centroids[36];
	ld.param.u64 	%rd1, [_Z12assign_teamsPKfS0_Piii_param_0];
	ld.param.u64 	%rd2, [_Z12assign_teamsPKfS0_Piii_param_1];
	ld.param.u64 	%rd3, [_Z12assign_teamsPKfS0_Piii_param_2];
	ld.param.u32 	%r3, [_Z12assign_teamsPKfS0_Piii_param_3];
	ld.param.u32 	%r4, [_Z12assign_teamsPKfS0_Piii_param_4];
	mov.u32 	%r1, %tid.x;
	mul.lo.s32 	%r5, %r4, 3;
	setp.ge.u32 	%p1, %r1, %r5;
	@%p1 bra 	$L__BB1_2;
	cvta.to.global.u64 	%rd4, %rd2;
	mul.wide.u32 	%rd5, %r1, 4;
	add.s64 	%rd6, %rd4, %rd5;
	ld.global.nc.f32 	%f1, [%rd6];
	shl.b32 	%r6, %r1, 2;
	mov.u32 	%r7, _ZZ12assign_teamsPKfS0_PiiiE11s_centroids;
	add.s32 	%r8, %r7, %r6;
	st.shared.f32 	[%r8], %f1;
$L__BB1_2:
	bar.sync 	0;
	mov.u32 	%r9, %ctaid.x;
	mov.u32 	%r10, %ntid.x;
	mad.lo.s32 	%r2, %r9, %r10, %r1;
	setp.ge.s32 	%p2, %r2, %r3;
	@%p2 bra 	$L__BB1_4;
	mul.lo.s32 	%r11, %r2, 3;
	cvta.to.global.u64 	%rd7, %rd1;
	mul.wide.s32 	%rd8, %r11, 4;
	add.s64 	%rd9, %rd7, %rd8;
	ld.global.nc.f32 	%f2, [%rd9+8];
	ld.global.nc.f32 	%f3, [%rd9+4];
	ld.global.nc.f32 	%f4, [%rd9];
	ld.shared.f32 	%f5, [_ZZ12assign_teamsPKfS0_PiiiE11s_centroids];
	sub.f32 	%f6, %f4, %f5;
	ld.shared.f32 	%f7, [_ZZ12assign_teamsPKfS0_PiiiE11s_centroids+4];
	sub.f32 	%f8, %f3, %f7;
	ld.shared.f32 	%f9, [_ZZ12assign_teamsPKfS0_PiiiE11s_centroids+8];
	sub.f32 	%f10, %f2, %f9;
	mul.f32 	%f11, %f10, %f10;
	fma.rn.f32 	%f12, %f8, %f8, %f11;
	fma.rn.f32 	%f13, %f6, %f6, %f12;
	min.f32 	%f14, %f13, 0f5D5E0B6B;
	ld.shared.f32 	%f15, [_ZZ12assign_teamsPKfS0_PiiiE11s_centroids+12];
	sub.f32 	%f16, %f4, %f15;
	ld.shared.f32 	%f17, [_ZZ12assign_teamsPKfS0_PiiiE11s_centroids+16];
	sub.f32 	%f18, %f3, %f17;
	ld.shared.f32 	%f19, [_ZZ12assign_teamsPKfS0_PiiiE11s_centroids+20];
	sub.f32 	%f20, %f2, %f19;
	mul.f32 	%f21, %f20, %f20;
	fma.rn.f32 	%f22, %f18, %f18, %f21;
	fma.rn.f32 	%f23, %f16, %f16, %f22;
	setp.lt.f32 	%p3, %f23, %f14;
	selp.f32 	%f24, %f23, %f14, %p3;
	selp.u32 	%r12, 1, 0, %p3;
	ld.shared.f32 	%f25, [_ZZ12assign_teamsPKfS0_PiiiE11s_centroids+24];
	sub.f32 	%f26, %f4, %f25;
	ld.shared.f32 	%f27, [_ZZ12assign_teamsPKfS0_PiiiE11s_centroids+28];
	sub.f32 	%f28, %f3, %f27;
	ld.shared.f32 	%f29, [_ZZ12assign_teamsPKfS0_PiiiE11s_centroids+32];
	sub.f32 	%f30, %f2, %f29;
	mul.f32 	%f31, %f30, %f30;
	fma.rn.f32 	%f32, %f28, %f28, %f31;
	fma.rn.f32 	%f33, %f26, %f26, %f32;
	setp.lt.f32 	%p4, %f33, %f24;
	selp.b32 	%r13, 2, %r12, %p4;
	cvta.to.global.u64 	%rd10, %rd3;
	mul.wide.s32 	%rd11, %r2, 4;
	add.s64 	%rd12, %rd10, %rd11;
	st.global.u32 	[%rd12], %r13;
$L__BB1_4:
	ret;

}
	// .globl	_Z15voronoi_controlPKfPKiPfi
.visible .entry _Z15voronoi_controlPKfPKiPfi(
	.param .u64 .ptr .align 1 _Z15voronoi_controlPKfPKiPfi_param_0,
	.param .u64 .ptr .align 1 _Z15voronoi_controlPKfPKiPfi_param_1,
	.param .u64 .ptr .align 1 _Z15voronoi_controlPKfPKiPfi_param_2,
	.param .u32 _Z15voronoi_controlPKfPKiPfi_param_3
)
{
	.reg .pred 	%p<81>;
	.reg .b32 	%r<83>;
	.reg .b32 	%f<223>;
	.reg .b64 	%rd<13>;
	// demoted variable
	.shared .align 4 .b8 _ZZ15voronoi_controlPKfPKiPfiE4s_px[128];
	// demoted variable
	.shared .align 4 .b8 _ZZ15voronoi_controlPKfPKiPfiE4s_py[128];
	// demoted variable
	.shared .align 4 .b8 _ZZ15voronoi_controlPKfPKiPfiE5s_tid[128];
	ld.param.u64 	%rd3, [_Z15voronoi_controlPKfPKiPfi_param_0];
	ld.param.u64 	%rd4, [_Z15voronoi_controlPKfPKiPfi_param_1];
	ld.param.u64 	%rd5, [_Z15voronoi_controlPKfPKiPfi_param_2];
	ld.param.u32 	%r29, [_Z15voronoi_controlPKfPKiPfi_param_3];
	mov.u32 	%r30, %ctaid.x;
	mov.u32 	%r31, %ntid.x;
	mov.u32 	%r32, %tid.x;
	mad.lo.s32 	%r1, %r30, %r31, %r32;
	mov.u32 	%r33, %ctaid.y;
	mov.u32 	%r34, %ntid.y;
	mov.u32 	%r35, %tid.y;
	mad.lo.s32 	%r2, %r33, %r34, %r35;
	cvt.rn.f32.s32 	%f32, %r1;
	add.f32 	%f33, %f32, 0f3F000000;
	mul.f32 	%f1, %f33, 0f40520000;
	cvt.rn.f32.u32 	%f34, %r2;
	add.f32 	%f35, %f34, 0f3F000000;
	mul.f32 	%f2, %f35, 0f4059999A;
	mad.lo.s32 	%r3, %r35, %r31, %r32;
	setp.lt.s32 	%p2, %r29, 1;
	mov.f32 	%f219, 0f5D5E0B6B;
	mov.f32 	%f220, %f219;
	@%p2 bra 	$L__BB2_19;
	shl.b32 	%r37, %r3, 2;
	mov.u32 	%r38, _ZZ15voronoi_controlPKfPKiPfiE4s_px;
	add.s32 	%r4, %r38, %r37;
	mov.u32 	%r39, _ZZ15voronoi_controlPKfPKiPfiE4s_py;
	add.s32 	%r5, %r39, %r37;
	mov.u32 	%r40, _ZZ15voronoi_controlPKfPKiPfiE5s_tid;
	add.s32 	%r6, %r40, %r37;
	setp.lt.s32 	%p3, %r1, 32;
	setp.lt.u32 	%p4, %r2, 20;
	and.pred  	%p1, %p3, %p4;
	cvta.to.global.u64 	%rd1, %rd3;
	cvta.to.global.u64 	%rd2, %rd4;
	mov.f32 	%f220, 0f5D5E0B6B;
	mov.b32 	%r76, 0;
	not.pred 	%p7, %p1;
	mov.u32 	%r77, %r76;
	mov.f32 	%f219, %f220;
$L__BB2_2:
	setp.gt.u32 	%p5, %r3, 31;
	shl.b32 	%r41, %r76, 5;
	not.b32 	%r42, %r41;
	add.s32 	%r9, %r29, %r42;
	min.u32 	%r43, %r9, 31;
	add.s32 	%r10, %r43, 1;
	add.s32 	%r11, %r77, %r3;
	@%p5 bra 	$L__BB2_6;
	setp.ge.s32 	%p6, %r11, %r29;
	@%p6 bra 	$L__BB2_5;
	shl.b32 	%r46, %r11, 1;
	mul.wide.u32 	%rd6, %r46, 4;
	add.s64 	%rd7, %rd1, %rd6;
	ld.global.nc.f32 	%f37, [%rd7];
	st.shared.f32 	[%r4], %f37;
	ld.global.nc.f32 	%f38, [%rd7+4];
	st.shared.f32 	[%r5], %f38;
	mul.wide.u32 	%rd8, %r11, 4;
	add.s64 	%rd9, %rd2, %rd8;
	ld.global.nc.u32 	%r47, [%rd9];
	st.shared.u32 	[%r6], %r47;
	bra.uni 	$L__BB2_6;
$L__BB2_5:
	mov.b32 	%r44, -971228160;
	st.shared.u32 	[%r4], %r44;
	st.shared.u32 	[%r5], %r44;
	mov.b32 	%r45, 2;
	st.shared.u32 	[%r6], %r45;
$L__BB2_6:
	bar.sync 	0;
	@%p7 bra 	$L__BB2_18;
	and.b32  	%r12, %r10, 7;
	setp.lt.u32 	%p8, %r9, 7;
	mov.b32 	%r82, 0;
	@%p8 bra 	$L__BB2_10;
	and.b32  	%r82, %r10, 56;
	add.s32 	%r80, %r38, 16;
	add.s32 	%r79, %r39, 16;
	add.s32 	%r78, %r40, 16;
	neg.s32 	%r81, %r82;
$L__BB2_9:
	.pragma "nounroll";
	ld.shared.f32 	%f40, [%r80+-16];
	sub.f32 	%f41, %f1, %f40;
	ld.shared.f32 	%f42, [%r79+-16];
	sub.f32 	%f43, %f2, %f42;
	mul.f32 	%f44, %f43, %f43;
	fma.rn.f32 	%f45, %f41, %f41, %f44;
	ld.shared.u32 	%r55, [%r78+-16];
	setp.eq.s32 	%p9, %r55, 0;
	setp.lt.f32 	%p10, %f45, %f219;
	selp.f32 	%f47, %f45, %f219, %p10;
	selp.f32 	%f48, %f47, %f219, %p9;
	setp.eq.s32 	%p11, %r55, 1;
	setp.lt.f32 	%p12, %f45, %f220;
	selp.f32 	%f50, %f45, %f220, %p12;
	selp.f32 	%f51, %f50, %f220, %p11;
	ld.shared.f32 	%f53, [%r80+-12];
	sub.f32 	%f54, %f1, %f53;
	ld.shared.f32 	%f55, [%r79+-12];
	sub.f32 	%f56, %f2, %f55;
	mul.f32 	%f57, %f56, %f56;
	fma.rn.f32 	%f58, %f54, %f54, %f57;
	ld.shared.u32 	%r56, [%r78+-12];
	setp.eq.s32 	%p13, %r56, 0;
	setp.lt.f32 	%p14, %f58, %f48;
	selp.f32 	%f60, %f58, %f48, %p14;
	selp.f32 	%f61, %f60, %f48, %p13;
	setp.eq.s32 	%p15, %r56, 1;
	setp.lt.f32 	%p16, %f58, %f51;
	selp.f32 	%f63, %f58, %f51, %p16;
	selp.f32 	%f64, %f63, %f51, %p15;
	ld.shared.f32 	%f66, [%r80+-8];
	sub.f32 	%f67, %f1, %f66;
	ld.shared.f32 	%f68, [%r79+-8];
	sub.f32 	%f69, %f2, %f68;
	mul.f32 	%f70, %f69, %f69;
	fma.rn.f32 	%f71, %f67, %f67, %f70;
	ld.shared.u32 	%r57, [%r78+-8];
	setp.eq.s32 	%p17, %r57, 0;
	setp.lt.f32 	%p18, %f71, %f61;
	selp.f32 	%f73, %f71, %f61, %p18;
	selp.f32 	%f74, %f73, %f61, %p17;
	setp.eq.s32 	%p19, %r57, 1;
	setp.lt.f32 	%p20, %f71, %f64;
	selp.f32 	%f76, %f71, %f64, %p20;
	selp.f32 	%f77, %f76, %f64, %p19;
	ld.shared.f32 	%f79, [%r80+-4];
	sub.f32 	%f80, %f1, %f79;
	ld.shared.f32 	%f81, [%r79+-4];
	sub.f32 	%f82, %f2, %f81;
	mul.f32 	%f83, %f82, %f82;
	fma.rn.f32 	%f84, %f80, %f80, %f83;
	ld.shared.u32 	%r58, [%r78+-4];
	setp.eq.s32 	%p21, %r58, 0;
	setp.lt.f32 	%p22, %f84, %f74;
	selp.f32 	%f86, %f84, %f74, %p22;
	selp.f32 	%f87, %f86, %f74, %p21;
	setp.eq.s32 	%p23, %r58, 1;
	setp.lt.f32 	%p24, %f84, %f77;
	selp.f32 	%f89, %f84, %f77, %p24;
	selp.f32 	%f90, %f89, %f77, %p23;
	ld.shared.f32 	%f92, [%r80];
	sub.f32 	%f93, %f1, %f92;
	ld.shared.f32 	%f94, [%r79];
	sub.f32 	%f95, %f2, %f94;
	mul.f32 	%f96, %f95, %f95;
	fma.rn.f32 	%f97, %f93, %f93, %f96;
	ld.shared.u32 	%r59, [%r78];
	setp.eq.s32 	%p25, %r59, 0;
	setp.lt.f32 	%p26, %f97, %f87;
	selp.f32 	%f99, %f97, %f87, %p26;
	selp.f32 	%f100, %f99, %f87, %p25;
	setp.eq.s32 	%p27, %r59, 1;
	setp.lt.f32 	%p28, %f97, %f90;
	selp.f32 	%f102, %f97, %f90, %p28;
	selp.f32 	%f103, %f102, %f90, %p27;
	ld.shared.f32 	%f105, [%r80+4];
	sub.f32 	%f106, %f1, %f105;
	ld.shared.f32 	%f107, [%r79+4];
	sub.f32 	%f108, %f2, %f107;
	mul.f32 	%f109, %f108, %f108;
	fma.rn.f32 	%f110, %f106, %f106, %f109;
	ld.shared.u32 	%r60, [%r78+4];
	setp.eq.s32 	%p29, %r60, 0;
	setp.lt.f32 	%p30, %f110, %f100;
	selp.f32 	%f112, %f110, %f100, %p30;
	selp.f32 	%f113, %f112, %f100, %p29;
	setp.eq.s32 	%p31, %r60, 1;
	setp.lt.f32 	%p32, %f110, %f103;
	selp.f32 	%f115, %f110, %f103, %p32;
	selp.f32 	%f116, %f115, %f103, %p31;
	ld.shared.f32 	%f118, [%r80+8];
	sub.f32 	%f119, %f1, %f118;
	ld.shared.f32 	%f120, [%r79+8];
	sub.f32 	%f121, %f2, %f120;
	mul.f32 	%f122, %f121, %f121;
	fma.rn.f32 	%f123, %f119, %f119, %f122;
	ld.shared.u32 	%r61, [%r78+8];
	setp.eq.s32 	%p33, %r61, 0;
	setp.lt.f32 	%p34, %f123, %f113;
	selp.f32 	%f125, %f123, %f113, %p34;
	selp.f32 	%f126, %f125, %f113, %p33;
	setp.eq.s32 	%p35, %r61, 1;
	setp.lt.f32 	%p36, %f123, %f116;
	selp.f32 	%f128, %f123, %f116, %p36;
	selp.f32 	%f129, %f128, %f116, %p35;
	ld.shared.f32 	%f131, [%r80+12];
	sub.f32 	%f132, %f1, %f131;
	ld.shared.f32 	%f133, [%r79+12];
	sub.f32 	%f134, %f2, %f133;
	mul.f32 	%f135, %f134, %f134;
	fma.rn.f32 	%f136, %f132, %f132, %f135;
	ld.shared.u32 	%r62, [%r78+12];
	setp.eq.s32 	%p37, %r62, 0;
	setp.lt.f32 	%p38, %f136, %f126;
	selp.f32 	%f138, %f136, %f126, %p38;
	selp.f32 	%f219, %f138, %f126, %p37;
	setp.eq.s32 	%p39, %r62, 1;
	setp.lt.f32 	%p40, %f136, %f129;
	selp.f32 	%f139, %f136, %f129, %p40;
	selp.f32 	%f220, %f139, %f129, %p39;
	add.s32 	%r81, %r81, 8;
	add.s32 	%r80, %r80, 32;
	add.s32 	%r79, %r79, 32;
	add.s32 	%r78, %r78, 32;
	setp.ne.s32 	%p41, %r81, 0;
	@%p41 bra 	$L__BB2_9;
$L__BB2_10:
	setp.eq.s32 	%p42, %r12, 0;
	@%p42 bra 	$L__BB2_18;
	shl.b32 	%r63, %r82, 2;
	add.s32 	%r24, %r38, %r63;
	ld.shared.f32 	%f140, [%r24];
	sub.f32 	%f141, %f1, %f140;
	add.s32 	%r25, %r39, %r63;
	ld.shared.f32 	%f142, [%r25];
	sub.f32 	%f143, %f2, %f142;
	mul.f32 	%f144, %f143, %f143;
	fma.rn.f32 	%f145, %f141, %f141, %f144;
	mov.u32 	%r66, _ZZ15voronoi_controlPKfPKiPfiE5s_tid;
	add.s32 	%r26, %r66, %r63;
	ld.shared.u32 	%r67, [%r26];
	setp.eq.s32 	%p43, %r67, 0;
	setp.lt.f32 	%p44, %f145, %f219;
	selp.f32 	%f147, %f145, %f219, %p44;
	selp.f32 	%f219, %f147, %f219, %p43;
	setp.eq.s32 	%p45, %r67, 1;
	setp.lt.f32 	%p46, %f145, %f220;
	selp.f32 	%f148, %f145, %f220, %p46;
	selp.f32 	%f220, %f148, %f220, %p45;
	setp.eq.s32 	%p47, %r12, 1;
	@%p47 bra 	$L__BB2_18;
	ld.shared.f32 	%f149, [%r24+4];
	sub.f32 	%f150, %f1, %f149;
	ld.shared.f32 	%f151, [%r25+4];
	sub.f32 	%f152, %f2, %f151;
	mul.f32 	%f153, %f152, %f152;
	fma.rn.f32 	%f154, %f150, %f150, %f153;
	ld.shared.u32 	%r68, [%r26+4];
	setp.eq.s32 	%p48, %r68, 0;
	setp.lt.f32 	%p49, %f154, %f219;
	selp.f32 	%f156, %f154, %f219, %p49;
	selp.f32 	%f219, %f156, %f219, %p48;
	setp.eq.s32 	%p50, %r68, 1;
	setp.lt.f32 	%p51, %f154, %f220;
	selp.f32 	%f157, %f154, %f220, %p51;
	selp.f32 	%f220, %f157, %f220, %p50;
	setp.eq.s32 	%p52, %r12, 2;
	@%p52 bra 	$L__BB2_18;
	ld.shared.f32 	%f158, [%r24+8];
	sub.f32 	%f159, %f1, %f158;
	ld.shared.f32 	%f160, [%r25+8];
	sub.f32 	%f161, %f2, %f160;
	mul.f32 	%f162, %f161, %f161;
	fma.rn.f32 	%f163, %f159, %f159, %f162;
	ld.shared.u32 	%r69, [%r26+8];
	setp.eq.s32 	%p53, %r69, 0;
	setp.lt.f32 	%p54, %f163, %f219;
	selp.f32 	%f165, %f163, %f219, %p54;
	selp.f32 	%f219, %f165, %f219, %p53;
	setp.eq.s32 	%p55, %r69, 1;
	setp.lt.f32 	%p56, %f163, %f220;
	selp.f32 	%f166, %f163, %f220, %p56;
	selp.f32 	%f220, %f166, %f220, %p55;
	setp.eq.s32 	%p57, %r12, 3;
	@%p57 bra 	$L__BB2_18;
	ld.shared.f32 	%f167, [%r24+12];
	sub.f32 	%f168, %f1, %f167;
	ld.shared.f32 	%f169, [%r25+12];
	sub.f32 	%f170, %f2, %f169;
	mul.f32 	%f171, %f170, %f170;
	fma.rn.f32 	%f172, %f168, %f168, %f171;
	ld.shared.u32 	%r70, [%r26+12];
	setp.eq.s32 	%p58, %r70, 0;
	setp.lt.f32 	%p59, %f172, %f219;
	selp.f32 	%f174, %f172, %f219, %p59;
	selp.f32 	%f219, %f174, %f219, %p58;
	setp.eq.s32 	%p60, %r70, 1;
	setp.lt.f32 	%p61, %f172, %f220;
	selp.f32 	%f175, %f172, %f220, %p61;
	selp.f32 	%f220, %f175, %f220, %p60;
	setp.eq.s32 	%p62, %r12, 4;
	@%p62 bra 	$L__BB2_18;
	ld.shared.f32 	%f176, [%r24+16];
	sub.f32 	%f177, %f1, %f176;
	ld.shared.f32 	%f178, [%r25+16];
	sub.f32 	%f179, %f2, %f178;
	mul.f32 	%f180, %f179, %f179;
	fma.rn.f32 	%f181, %f177, %f177, %f180;
	ld.shared.u32 	%r71, [%r26+16];
	setp.eq.s32 	%p63, %r71, 0;
	setp.lt.f32 	%p64, %f181, %f219;
	selp.f32 	%f183, %f181, %f219, %p64;
	selp.f32 	%f219, %f183, %f219, %p63;
	setp.eq.s32 	%p65, %r71, 1;
	setp.lt.f32 	%p66, %f181, %f220;
	selp.f32 	%f184, %f181, %f220, %p66;
	selp.f32 	%f220, %f184, %f220, %p65;
	setp.eq.s32 	%p67, %r12, 5;
	@%p67 bra 	$L__BB2_18;
	ld.shared.f32 	%f185, [%r24+20];
	sub.f32 	%f186, %f1, %f185;
	ld.shared.f32 	%f187, [%r25+20];
	sub.f32 	%f188, %f2, %f187;
	mul.f32 	%f189, %f188, %f188;
	fma.rn.f32 	%f190, %f186, %f186, %f189;
	ld.shared.u32 	%r72, [%r26+20];
	setp.eq.s32 	%p68, %r72, 0;
	setp.lt.f32 	%p69, %f190, %f219;
	selp.f32 	%f192, %f190, %f219, %p69;
	selp.f32 	%f219, %f192, %f219, %p68;
	setp.eq.s32 	%p70, %r72, 1;
	setp.lt.f32 	%p71, %f190, %f220;
	selp.f32 	%f193, %f190, %f220, %p71;
	selp.f32 	%f220, %f193, %f220, %p70;
	setp.eq.s32 	%p72, %r12, 6;
	@%p72 bra 	$L__BB2_18;
	ld.shared.f32 	%f194, [%r24+24];
	sub.f32 	%f195, %f1, %f194;
	ld.shared.f32 	%f196, [%r25+24];
	sub.f32 	%f197, %f2, %f196;
	mul.f32 	%f198, %f197, %f197;
	fma.rn.f32 	%f199, %f195, %f195, %f198;
	ld.shared.u32 	%r73, [%r26+24];
	setp.eq.s32 	%p73, %r73, 0;
	setp.lt.f32 	%p74, %f199, %f219;
	selp.f32 	%f201, %f199, %f219, %p74;
	selp.f32 	%f219, %f201, %f219, %p73;
	setp.eq.s32 	%p75, %r73, 1;
	setp.lt.f32 	%p76, %f199, %f220;
	selp.f32 	%f202, %f199, %f220, %p76;
	selp.f32 	%f220, %f202, %f220, %p75;
$L__BB2_18:
	bar.sync 	0;
	add.s32 	%r77, %r77, 32;
	setp.lt.s32 	%p77, %r77, %r29;
	add.s32 	%r76, %r76, 1;
	@%p77 bra 	$L__BB2_2;
$L__BB2_19:
	setp.gt.s32 	%p78, %r1, 31;
	setp.gt.u32 	%p79, %r2, 19;
	or.pred  	%p80, %p78, %p79;
	@%p80 bra 	$L__BB2_21;
	sqrt.rn.f32 	%f203, %f220;
	sqrt.rn.f32 	%f204, %f219;
	sub.f32 	%f205, %f203, %f204;
	mul.f32 	%f206, %f205, 0fBE8F5C29;
	mul.f32 	%f207, %f206, 0f3FB8AA3B;
	ex2.approx.f32 	%f208, %f207;
	add.f32 	%f209, %f208, 0f3F800000;
	rcp.rn.f32 	%f210, %f209;
	shl.b32 	%r74, %r2, 5;
	add.s32 	%r75, %r74, %r1;
	cvta.to.global.u64 	%rd10, %rd5;
	mul.wide.s32 	%rd11, %r75, 4;
	add.s64 	%rd12, %rd10, %rd11;
	st.global.f32 	[%rd12], %f210;
$L__BB2_21:
	ret;

}
	// .globl	_Z12xt_score_ptsPKfPfi
.visible .entry _Z12xt_score_ptsPKfPfi(
	.param .u64 .ptr .align 1 _Z12xt_score_ptsPKfPfi_param_0,
	.param .u64 .ptr .align 1 _Z12xt_score_ptsPKfPfi_param_1,
	.param .u32 _Z12xt_score_ptsPKfPfi_param_2
)
{
	.reg .pred 	%p<2>;
	.reg .b32 	%r<15>;
	.reg .b32 	%f<28>;
	.reg .b64 	%rd<23>;

	ld.param.u64 	%rd1, [_Z12xt_score_ptsPKfPfi_param_0];
	ld.param.u64 	%rd2, [_Z12xt_score_ptsPKfPfi_param_1];
	ld.param.u32 	%r2, [_Z12xt_score_ptsPKfPfi_param_2];
	mov.u32 	%r3, %ctaid.x;
	mov.u32 	%r4, %ntid.x;
	mov.u32 	%r5, %tid.x;
	mad.lo.s32 	%r1, %r3, %r4, %r5;
	setp.ge.s32 	%p1, %r1, %r2;
	@%p1 bra 	$L__BB3_2;
	cvta.to.global.u64 	%rd3, %rd1;
	cvta.to.global.u64 	%rd4, %rd2;
	shl.b32 	%r6, %r1, 1;
	mul.wide.s32 	%rd5, %r6, 4;
	add.s64 	%rd6, %rd3, %rd5;
	ld.global.nc.f32 	%f1, [%rd6];
	div.rn.f32 	%f2, %f1, 0f42D20000;
	mul.f32 	%f3, %f2, 0f41400000;
	ld.global.nc.f32 	%f4, [%rd6+4];
	div.rn.f32 	%f5, %f4, 0f42880000;
	mul.f32 	%f6, %f5, 0f41000000;
	max.f32 	%f7, %f3, 0f00000000;
	min.f32 	%f8, %f7, 0f413FFBE7;
	max.f32 	%f9, %f6, 0f00000000;
	min.f32 	%f10, %f9, 0f40FFF7CF;
	cvt.rzi.s32.f32 	%r7, %f8;
	cvt.rzi.s32.f32 	%r8, %f10;
	cvt.rn.f32.s32 	%f11, %r7;
	sub.f32 	%f12, %f8, %f11;
	cvt.rn.f32.s32 	%f13, %r8;
	sub.f32 	%f14, %f10, %f13;
	min.s32 	%r9, %r7, 10;
	min.s32 	%r10, %r8, 6;
	mul.lo.s32 	%r11, %r8, 12;
	add.s32 	%r12, %r11, %r7;
	mul.wide.s32 	%rd7, %r12, 4;
	mov.u64 	%rd8, c_xT;
	add.s64 	%rd9, %rd8, %rd7;
	ld.const.f32 	%f15, [%rd9];
	cvt.s64.s32 	%rd10, %r11;
	cvt.s64.s32 	%rd11, %r9;
	add.s64 	%rd12, %rd10, %rd11;
	shl.b64 	%rd13, %rd12, 2;
	add.s64 	%rd14, %rd8, %rd13;
	ld.const.f32 	%f16, [%rd14+4];
	mad.lo.s32 	%r13, %r10, 12, 12;
	add.s32 	%r14, %r13, %r7;
	mul.wide.s32 	%rd15, %r14, 4;
	add.s64 	%rd16, %rd8, %rd15;
	ld.const.f32 	%f17, [%rd16];
	cvt.s64.s32 	%rd17, %r13;
	add.s64 	%rd18, %rd17, %rd11;
	shl.b64 	%rd19, %rd18, 2;
	add.s64 	%rd20, %rd8, %rd19;
	ld.const.f32 	%f18, [%rd20+4];
	mov.f32 	%f19, 0f3F800000;
	sub.f32 	%f20, %f19, %f14;
	sub.f32 	%f21, %f19, %f12;
	mul.f32 	%f22, %f16, %f12;
	fma.rn.f32 	%f23, %f21, %f15, %f22;
	mul.f32 	%f24, %f18, %f12;
	fma.rn.f32 	%f25, %f21, %f17, %f24;
	mul.f32 	%f26, %f14, %f25;
	fma.rn.f32 	%f27, %f20, %f23, %f26;
	mul.wide.s32 	%rd21, %r1, 4;
	add.s64 	%rd22, %rd4, %rd21;
	st.global.f32 	[%rd22], %f27;
$L__BB3_2:
	ret;

}


// ===== COMPILED SASS (sm_100) =====

	.target	sm_100

	.elftype	@"ET_EXEC"


//--------------------- .note.nv.tkinfo           --------------------------
	.section	.note.nv.tkinfo,"",@"SHT_NOTE"
	.sectionflags	@"SHF_NOTE_NV_TKINFO"
	.tkinfo
        /*0018*/ 	.word	0x00000002
        /*0030*/ 	.string	""
        /*0030*/ 	.string	"ptxas"
        /*0030*/ 	.string	"Cuda compilation tools, release 13.0, V13.0.88"
        /*0030*/ 	.string	"Build cuda_13.0.r13.0/compiler.36424714_0"
        /*0030*/ 	.string	"-arch sm_100 -m 64 "



//--------------------- .note.nv.cuinfo           --------------------------
	.section	.note.nv.cuinfo,"",@"SHT_NOTE"
	.sectionflags	@"SHF_NOTE_NV_CUINFO"
        /*0018*/ 	.short	0x0002
        /*001a*/ 	.short	0x0064
        /*001c*/ 	.short	0x0082
	.zero		2


//--------------------- .nv.info                  --------------------------
	.section	.nv.info,"",@"SHT_CUDA_INFO"
	.align	4


	//----- nvinfo : EIATTR_REGCOUNT
	.align		4
        /*0000*/ 	.byte	0x04, 0x2f
        /*0002*/ 	.short	(.L_3 - .L_2)
	.align		4
.L_2:
        /*0004*/ 	.word	index@(_Z11project_ptsPKfPfi)
        /*0008*/ 	.word	0x00000012


	//----- nvinfo : EIATTR_FRAME_SIZE
	.align		4
.L_3:
        /*000c*/ 	.byte	0x04, 0x11
        /*000e*/ 	.short	(.L_5 - .L_4)
	.align		4
.L_4:
        /*0010*/ 	.word	index@($__internal_3_$__cuda_sm20_rcp_rn_f32_slowpath)
        /*0014*/ 	.word	0x00000000


	//----- nvinfo : EIATTR_FRAME_SIZE
	.align		4
.L_5:
        /*0018*/ 	.byte	0x04, 0x11
        /*001a*/ 	.short	(.L_7 - .L_6)
	.align		4
.L_6:
        /*001c*/ 	.word	index@(_Z11project_ptsPKfPfi)
        /*0020*/ 	.word	0x00000000


	//----- nvinfo : EIATTR_REGCOUNT
	.align		4
.L_7:
        /*0024*/ 	.byte	0x04, 0x2f
        /*0026*/ 	.short	(.L_9 - .L_8)
	.align		4
.L_8:
        /*0028*/ 	.word	index@(_Z12assign_teamsPKfS0_Piii)
        /*002c*/ 	.word	0x00000012


	//----- nvinfo : EIATTR_FRAME_SIZE
	.align		4
.L_9:
        /*0030*/ 	.byte	0x04, 0x11
        /*0032*/ 	.short	(.L_11 - .L_10)
	.align		4
.L_10:
        /*0034*/ 	.word	index@(_Z12assign_teamsPKfS0_Piii)
        /*0038*/ 	.word	0x00000000


	//----- nvinfo : EIATTR_REGCOUNT
	.align		4
.L_11:
        /*003c*/ 	.byte	0x04, 0x2f
        /*003e*/ 	.short	(.L_13 - .L_12)
	.align		4
.L_12:
        /*0040*/ 	.word	index@(_Z15voronoi_controlPKfPKiPfi)
        /*0044*/ 	.word	0x0000001e


	//----- nvinfo : EIATTR_FRAME_SIZE
	.align		4
.L_13:
        /*0048*/ 	.byte	0x04, 0x11
        /*004a*/ 	.short	(.L_15 - .L_14)
	.align		4
.L_14:
        /*004c*/ 	.word	index@($__internal_2_$__cuda_sm20_sqrt_rn_f32_slowpath)
        /*0050*/ 	.word	0x00000000


	//----- nvinfo : EIATTR_FRAME_SIZE
	.align		4
.L_15:
        /*0054*/ 	.byte	0x04, 0x11
        /*0056*/ 	.short	(.L_17 - .L_16)
	.align		4
.L_16:
        /*0058*/ 	.word	index@($__internal_1_$__cuda_sm20_rcp_rn_f32_slowpath)
        /*005c*/ 	.word	0x00000000


	//----- nvinfo : EIATTR_FRAME_SIZE
	.align		4
.L_17:
        /*0060*/ 	.byte	0x04, 0x11
        /*0062*/ 	.short	(.L_19 - .L_18)
	.align		4
.L_18:
        /*0064*/ 	.word	index@(_Z15voronoi_controlPKfPKiPfi)
        /*0068*/ 	.word	0x00000000


	//----- nvinfo : EIATTR_REGCOUNT
	.align		4
.L_19:
        /*006c*/ 	.byte	0x04, 0x2f
        /*006e*/ 	.short	(.L_21 - .L_20)
	.align		4
.L_20:
        /*0070*/ 	.word	index@(_Z12xt_score_ptsPKfPfi)
        /*0074*/ 	.word	0x00000013


	//----- nvinfo : EIATTR_FRAME_SIZE
	.align		4
.L_21:
        /*0078*/ 	.byte	0x04, 0x11
        /*007a*/ 	.short	(.L_23 - .L_22)
	.align		4
.L_22:
        /*007c*/ 	.word	index@($__internal_0_$__cuda_sm3x_div_rn_noftz_f32_slowpath)
        /*0080*/ 	.word	0x00000000


	//----- nvinfo : EIATTR_FRAME_SIZE
	.align		4
.L_23:
        /*0084*/ 	.byte	0x04, 0x11
        /*0086*/ 	.short	(.L_25 - .L_24)
	.align		4
.L_24:
        /*0088*/ 	.word	index@(_Z12xt_score_ptsPKfPfi)
        /*008c*/ 	.word	0x00000000


	//----- nvinfo : EIATTR_MIN_STACK_SIZE
	.align		4
.L_25:
        /*0090*/ 	.byte	0x04, 0x12
        /*0092*/ 	.short	(.L_27 - .L_26)
	.align		4
.L_26:
        /*0094*/ 	.word	index@(_Z12xt_score_ptsPKfPfi)
        /*0098*/ 	.word	0x00000000


	//----- nvinfo : EIATTR_MIN_STACK_SIZE
	.align		4
.L_27:
        /*009c*/ 	.byte	0x04, 0x12
        /*009e*/ 	.short	(.L_29 - .L_28)
	.align		4
.L_28:
        /*00a0*/ 	.word	index@(_Z15voronoi_controlPKfPKiPfi)
        /*00a4*/ 	.word	0x00000000


	//----- nvinfo : EIATTR_MIN_STACK_SIZE
	.align		4
.L_29:
        /*00a8*/ 	.byte	0x04, 0x12
        /*00aa*/ 	.short	(.L_31 - .L_30)
	.align		4
.L_30:
        /*00ac*/ 	.word	index@(_Z12assign_teamsPKfS0_Piii)
        /*00b0*/ 	.word	0x00000000


	//----- nvinfo : EIATTR_MIN_STACK_SIZE
	.align		4
.L_31:
        /*00b4*/ 	.byte	0x04, 0x12
        /*00b6*/ 	.short	(.L_33 - .L_32)
	.align		4
.L_32:
        /*00b8*/ 	.word	index@(_Z11project_ptsPKfPfi)
        /*00bc*/ 	.word	0x00000000
.L_33:


//--------------------- .nv.compat                --------------------------
	.section	.nv.compat,"",@"SHT_CUDA_COMPAT_INFO"
	.align	4
        /*0000*/ 	.byte	0x02, 0x09, 0x00, 0x00, 0x02, 0x02, 0x01, 0x00, 0x02, 0x05, 0x05, 0x00, 0x03, 0x07, 0x01, 0x01
        /*0010*/ 	.byte	0x02, 0x03, 0x00, 0x00, 0x02, 0x06, 0x01, 0x00, 0x04, 0x0b, 0x08, 0x00, 0x01, 0x00, 0x00, 0x00
        /*0020*/ 	.byte	0x00, 0x00, 0x00, 0x00


//--------------------- .nv.info._Z12xt_score_ptsPKfPfi --------------------------
	.section	.nv.info._Z12xt_score_ptsPKfPfi,"",@"SHT_CUDA_INFO"
	.sectionflags	@""
	.align	4


	//----- nvinfo : EIATTR_CUDA_API_VERSION
	.align		4
        /*0000*/ 	.byte	0x04, 0x37
        /*0002*/ 	.short	(.L_35 - .L_34)
.L_34:
        /*0004*/ 	.word	0x00000082


	//----- nvinfo : EIATTR_KPARAM_INFO
	.align		4
.L_35:
        /*0008*/ 	.byte	0x04, 0x17
        /*000a*/ 	.short	(.L_37 - .L_36)
.L_36:
        /*000c*/ 	.word	0x00000000
        /*0010*/ 	.short	0x0002
        /*0012*/ 	.short	0x0010
        /*0014*/ 	.byte	0x00, 0xf0, 0x11, 0x00


	//----- nvinfo : EIATTR_KPARAM_INFO
	.align		4
.L_37:
        /*0018*/ 	.byte	0x04, 0x17
        /*001a*/ 	.short	(.L_39 - .L_38)
.L_38:
        /*001c*/ 	.word	0x00000000
        /*0020*/ 	.short	0x0001
        /*0022*/ 	.short	0x0008
        /*0024*/ 	.byte	0x00, 0xf5, 0x21, 0x00


	//----- nvinfo : EIATTR_KPARAM_INFO
	.align		4
.L_39:
        /*0028*/ 	.byte	0x04, 0x17
        /*002a*/ 	.short	(.L_41 - .L_40)
.L_40:
        /*002c*/ 	.word	0x00000000
        /*0030*/ 	.short	0x0000
        /*0032*/ 	.short	0x0000
        /*0034*/ 	.byte	0x00, 0xf5, 0x21, 0x00


	//----- nvinfo : EIATTR_SPARSE_MMA_MASK
	.align		4
.L_41:
        /*0038*/ 	.byte	0x03, 0x50
        /*003a*/ 	.short	0x0000


	//----- nvinfo : EIATTR_MAXREG_COUNT
	.align		4
        /*003c*/ 	.byte	0x03, 0x1b
        /*003e*/ 	.short	0x00ff


	//----- nvinfo : EIATTR_MERCURY_ISA_VERSION
	.align		4
        /*0040*/ 	.byte	0x03, 0x5f
        /*0042*/ 	.short	0x0101


	//----- nvinfo : EIATTR_VRC_CTA_INIT_COUNT
	.align		4
        /*0044*/ 	.byte	0x02, 0x4a
	.zero		1
	.zero		1


	//----- nvinfo : EIATTR_EXIT_INSTR_OFFSETS
	.align		4
        /*0048*/ 	.byte	0x04, 0x1c
        /*004a*/ 	.short	(.L_43 - .L_42)


	//   ....[0]....
.L_42:
        /*004c*/ 	.word	0x00000070


	//   ....[1]....
        /*0050*/ 	.word	0x00000550


	//----- nvinfo : EIATTR_CRS_STACK_SIZE
	.align		4
.L_43:
        /*0054*/ 	.byte	0x04, 0x1e
        /*0056*/ 	.short	(.L_45 - .L_44)
.L_44:
        /*0058*/ 	.word	0x00000000


	//----- nvinfo : EIATTR_CBANK_PARAM_SIZE
	.align		4
.L_45:
        /*005c*/ 	.byte	0x03, 0x19
        /*005e*/ 	.short	0x0014


	//----- nvinfo : EIATTR_PARAM_CBANK
	.align		4
        /*0060*/ 	.byte	0x04, 0x0a
        /*0062*/ 	.short	(.L_47 - .L_46)
	.align		4
.L_46:
        /*0064*/ 	.word	index@(.nv.constant0._Z12xt_score_ptsPKfPfi)
        /*0068*/ 	.short	0x0380
        /*006a*/ 	.short	0x0014


	//----- nvinfo : EIATTR_SW_WAR
	.align		4
.L_47:
        /*006c*/ 	.byte	0x04, 0x36
        /*006e*/ 	.short	(.L_49 - .L_48)
.L_48:
        /*0070*/ 	.word	0x00000008
.L_49:


//--------------------- .nv.info._Z15voronoi_controlPKfPKiPfi --------------------------
	.section	.nv.info._Z15voronoi_controlPKfPKiPfi,"",@"SHT_CUDA_INFO"
	.sectionflags	@""
	.align	4


	//----- nvinfo : EIATTR_CUDA_API_VERSION
	.align		4
        /*0000*/ 	.byte	0x04, 0x37
        /*0002*/ 	.short	(.L_51 - .L_50)
.L_50:
        /*0004*/ 	.word	0x00000082


	//----- nvinfo : EIATTR_KPARAM_INFO
	.align		4
.L_51:
        /*0008*/ 	.byte	0x04, 0x17
        /*000a*/ 	.short	(.L_53 - .L_52)
.L_52:
        /*000c*/ 	.word	0x00000000
        /*0010*/ 	.short	0x0003
        /*0012*/ 	.short	0x0018
        /*0014*/ 	.byte	0x00, 0xf0, 0x11, 0x00


	//----- nvinfo : EIATTR_KPARAM_INFO
	.align		4
.L_53:
        /*0018*/ 	.byte	0x04, 0x17
        /*001a*/ 	.short	(.L_55 - .L_54)
.L_54:
        /*001c*/ 	.word	0x00000000
        /*0020*/ 	.short	0x0002
        /*0022*/ 	.short	0x0010
        /*0024*/ 	.byte	0x00, 0xf5, 0x21, 0x00


	//----- nvinfo : EIATTR_KPARAM_INFO
	.align		4
.L_55:
        /*0028*/ 	.byte	0x04, 0x17
        /*002a*/ 	.short	(.L_57 - .L_56)
.L_56:
        /*002c*/ 	.word	0x00000000
        /*0030*/ 	.short	0x0001
        /*0032*/ 	.short	0x0008
        /*0034*/ 	.byte	0x00, 0xf5, 0x21, 0x00


	//----- nvinfo : EIATTR_KPARAM_INFO
	.align		4
.L_57:
        /*0038*/ 	.byte	0x04, 0x17
        /*003a*/ 	.short	(.L_59 - .L_58)
.L_58:
        /*003c*/ 	.word	0x00000000
        /*0040*/ 	.short	0x0000
        /*0042*/ 	.short	0x0000
        /*0044*/ 	.byte	0x00, 0xf5, 0x21, 0x00


	//----- nvinfo : EIATTR_SPARSE_MMA_MASK
	.align		4
.L_59:
        /*0048*/ 	.byte	0x03, 0x50
        /*004a*/ 	.short	0x0000


	//----- nvinfo : EIATTR_MAXREG_COUNT
	.align		4
        /*004c*/ 	.byte	0x03, 0x1b
        /*004e*/ 	.short	0x00ff


	//----- nvinfo : EIATTR_NUM_BARRIERS
	.align		4
        /*0050*/ 	.byte	0x02, 0x4c
        /*0052*/ 	.byte	0x01
	.zero		1


	//----- nvinfo : EIATTR_MERCURY_ISA_VERSION
	.align		4
        /*0054*/ 	.byte	0x03, 0x5f
        /*0056*/ 	.short	0x0101


	//----- nvinfo : EIATTR_UNUSED_LOAD_BYTE_OFFSET
	.align		4
        /*0058*/ 	.byte	0x04, 0x44
        /*005a*/ 	.short	(.L_61 - .L_60)


	//   ....[0]....
.L_60:
        /*005c*/ 	.word	0x00000ed0
        /*0060*/ 	.word	0x00000fff


	//   ....[1]....
        /*0064*/ 	.word	0x00000ef0
        /*0068*/ 	.word	0x00000fff


	//   ....[2]....
        /*006c*/ 	.word	0x00000f00
        /*0070*/ 	.word	0x00000fff


	//----- nvinfo : EIATTR_VRC_CTA_INIT_COUNT
	.align		4
.L_61:
        /*0074*/ 	.byte	0x02, 0x4a
	.zero		1
	.zero		1


	//----- nvinfo : EIATTR_EXIT_INSTR_OFFSETS
	.align		4
        /*0078*/ 	.byte	0x04, 0x1c
        /*007a*/ 	.short	(.L_63 - .L_62)


	//   ....[0]....
.L_62:
        /*007c*/ 	.word	0x00001180


	//   ....[1]....
        /*0080*/ 	.word	0x00001500


	//----- nvinfo : EIATTR_CRS_STACK_SIZE
	.align		4
.L_63:
        /*0084*/ 	.byte	0x04, 0x1e
        /*0086*/ 	.short	(.L_65 - .L_64)
.L_64:
        /*0088*/ 	.word	0x00000000


	//----- nvinfo : EIATTR_CBANK_PARAM_SIZE
	.align		4
.L_65:
        /*008c*/ 	.byte	0x03, 0x19
        /*008e*/ 	.short	0x001c


	//----- nvinfo : EIATTR_PARAM_CBANK
	.align		4
        /*0090*/ 	.byte	0x04, 0x0a
        /*0092*/ 	.short	(.L_67 - .L_66)
	.align		4
.L_66:
        /*0094*/ 	.word	index@(.nv.constant0._Z15voronoi_controlPKfPKiPfi)
        /*0098*/ 	.short	0x0380
        /*009a*/ 	.short	0x001c


	//----- nvinfo : EIATTR_SW_WAR
	.align		4
.L_67:
        /*009c*/ 	.byte	0x04, 0x36
        /*009e*/ 	.short	(.L_69 - .L_68)
.L_68:
        /*00a0*/ 	.word	0x00000008
.L_69:


//--------------------- .nv.info._Z12assign_teamsPKfS0_Piii --------------------------
	.section	.nv.info._Z12assign_teamsPKfS0_Piii,"",@"SHT_CUDA_INFO"
	.sectionflags	@""
	.align	4


	//----- nvinfo : EIATTR_CUDA_API_VERSION
	.align		4
        /*0000*/ 	.byte	0x04, 0x37
        /*0002*/ 	.short	(.L_71 - .L_70)
.L_70:
        /*0004*/ 	.word	0x00000082


	//----- nvinfo : EIATTR_KPARAM_INFO
	.align		4
.L_71:
        /*0008*/ 	.byte	0x04, 0x17
        /*000a*/ 	.short	(.L_73 - .L_72)
.L_72:
        /*000c*/ 	.word	0x00000000
        /*0010*/ 	.short	0x0004
        /*0012*/ 	.short	0x001c
        /*0014*/ 	.byte	0x00, 0xf0, 0x11, 0x00


	//----- nvinfo : EIATTR_KPARAM_INFO
	.align		4
.L_73:
        /*0018*/ 	.byte	0x04, 0x17
        /*001a*/ 	.short	(.L_75 - .L_74)
.L_74:
        /*001c*/ 	.word	0x00000000
        /*0020*/ 	.short	0x0003
        /*0022*/ 	.short	0x0018
        /*0024*/ 	.byte	0x00, 0xf0, 0x11, 0x00


	//----- nvinfo : EIATTR_KPARAM_INFO
	.align		4
.L_75:
        /*0028*/ 	.byte	0x04, 0x17
        /*002a*/ 	.short	(.L_77 - .L_76)
.L_76:
        /*002c*/ 	.word	0x00000000
        /*0030*/ 	.short	0x0002
        /*0032*/ 	.short	0x0010
        /*0034*/ 	.byte	0x00, 0xf5, 0x21, 0x00


	//----- nvinfo : EIATTR_KPARAM_INFO
	.align		4
.L_77:
        /*0038*/ 	.byte	0x04, 0x17
        /*003a*/ 	.short	(.L_79 - .L_78)
.L_78:
        /*003c*/ 	.word	0x00000000
        /*0040*/ 	.short	0x0001
        /*0042*/ 	.short	0x0008
        /*0044*/ 	.byte	0x00, 0xf5, 0x21, 0x00


	//----- nvinfo : EIATTR_KPARAM_INFO
	.align		4
.L_79:
        /*0048*/ 	.byte	0x04, 0x17
        /*004a*/ 	.short	(.L_81 - .L_80)
.L_80:
        /*004c*/ 	.word	0x00000000
        /*0050*/ 	.short	0x0000
        /*0052*/ 	.short	0x0000
        /*0054*/ 	.byte	0x00, 0xf5, 0x21, 0x00


	//----- nvinfo : EIATTR_SPARSE_MMA_MASK
	.align		4
.L_81:
        /*0058*/ 	.byte	0x03, 0x50
        /*005a*/ 	.short	0x0000


	//----- nvinfo : EIATTR_MAXREG_COUNT
	.align		4
        /*005c*/ 	.byte	0x03, 0x1b
        /*005e*/ 	.short	0x00ff


	//----- nvinfo : EIATTR_NUM_BARRIERS
	.align		4
        /*0060*/ 	.byte	0x02, 0x4c
        /*0062*/ 	.byte	0x01
	.zero		1


	//----- nvinfo : EIATTR_MERCURY_ISA_VERSION
	.align		4
        /*0064*/ 	.byte	0x03, 0x5f
        /*0066*/ 	.short	0x0101


	//----- nvinfo : EIATTR_VRC_CTA_INIT_COUNT
	.align		4
        /*0068*/ 	.byte	0x02, 0x4a
	.zero		1
	.zero		1


	//----- nvinfo : EIATTR_EXIT_INSTR_OFFSETS
	.align		4
        /*006c*/ 	.byte	0x04, 0x1c
        /*006e*/ 	.short	(.L_83 - .L_82)


	//   ....[0]....
.L_82:
        /*0070*/ 	.word	0x00000140


	//   ....[1]....
        /*0074*/ 	.word	0x000003c0


	//----- nvinfo : EIATTR_CBANK_PARAM_SIZE
	.align		4
.L_83:
        /*0078*/ 	.byte	0x03, 0x19
        /*007a*/ 	.short	0x0020


	//----- nvinfo : EIATTR_PARAM_CBANK
	.align		4
        /*007c*/ 	.byte	0x04, 0x0a
        /*007e*/ 	.short	(.L_85 - .L_84)
	.align		4
.L_84:
        /*0080*/ 	.word	index@(.nv.constant0._Z12assign_teamsPKfS0_Piii)
        /*0084*/ 	.short	0x0380
        /*0086*/ 	.short	0x0020


	//----- nvinfo : EIATTR_SW_WAR
	.align		4
.L_85:
        /*0088*/ 	.byte	0x04, 0x36
        /*008a*/ 	.short	(.L_87 - .L_86)
.L_86:
        /*008c*/ 	.word	0x00000008
.L_87:


//--------------------- .nv.info._Z11project_ptsPKfPfi --------------------------
	.section	.nv.info._Z11project_ptsPKfPfi,"",@"SHT_CUDA_INFO"
	.sectionflags	@""
	.align	4


	//----- nvinfo : EIATTR_CUDA_API_VERSION
	.align		4
        /*0000*/ 	.byte	0x04, 0x37
        /*0002*/ 	.short	(.L_89 - .L_88)
.L_88:
        /*0004*/ 	.word	0x00000082


	//----- nvinfo : EIATTR_KPARAM_INFO
	.align		4
.L_89:
        /*0008*/ 	.byte	0x04, 0x17
        /*000a*/ 	.short	(.L_91 - .L_90)
.L_90:
        /*000c*/ 	.word	0x00000000
        /*0010*/ 	.short	0x0002
        /*0012*/ 	.short	0x0010
        /*0014*/ 	.byte	0x00, 0xf0, 0x11, 0x00


	//----- nvinfo : EIATTR_KPARAM_INFO
	.align		4
.L_91:
        /*0018*/ 	.byte	0x04, 0x17
        /*001a*/ 	.short	(.L_93 - .L_92)
.L_92:
        /*001c*/ 	.word	0x00000000
        /*0020*/ 	.short	0x0001
        /*0022*/ 	.short	0x0008
        /*0024*/ 	.byte	0x00, 0xf5, 0x21, 0x00


	//----- nvinfo : EIATTR_KPARAM_INFO
	.align		4
.L_93:
        /*0028*/ 	.byte	0x04, 0x17
        /*002a*/ 	.short	(.L_95 - .L_94)
.L_94:
        /*002c*/ 	.word	0x00000000
        /*0030*/ 	.short	0x0000
        /*0032*/ 	.short	0x0000
        /*0034*/ 	.byte	0x00, 0xf5, 0x21, 0x00


	//----- nvinfo : EIATTR_SPARSE_MMA_MASK
	.align		4
.L_95:
        /*0038*/ 	.byte	0x03, 0x50
        /*003a*/ 	.short	0x0000


	//----- nvinfo : EIATTR_MAXREG_COUNT
	.align		4
        /*003c*/ 	.byte	0x03, 0x1b
        /*003e*/ 	.short	0x00ff


	//----- nvinfo : EIATTR_MERCURY_ISA_VERSION
	.align		4
        /*0040*/ 	.byte	0x03, 0x5f
        /*0042*/ 	.short	0x0101


	//----- nvinfo : EIATTR_VRC_CTA_INIT_COUNT
	.align		4
        /*0044*/ 	.byte	0x02, 0x4a
	.zero		1
	.zero		1


	//----- nvinfo : EIATTR_EXIT_INSTR_OFFSETS
	.align		4
        /*0048*/ 	.byte	0x04, 0x1c
        /*004a*/ 	.short	(.L_97 - .L_96)


	//   ....[0]....
.L_96:
        /*004c*/ 	.word	0x00000070


	//   ....[1]....
        /*0050*/ 	.word	0x00000310


	//----- nvinfo : EIATTR_CRS_STACK_SIZE
	.align		4
.L_97:
        /*0054*/ 	.byte	0x04, 0x1e
        /*0056*/ 	.short	(.L_99 - .L_98)
.L_98:
        /*0058*/ 	.word	0x00000000


	//----- nvinfo : EIATTR_CBANK_PARAM_SIZE
	.align		4
.L_99:
        /*005c*/ 	.byte	0x03, 0x19
        /*005e*/ 	.short	0x0014


	//----- nvinfo : EIATTR_PARAM_CBANK
	.align		4
        /*0060*/ 	.byte	0x04, 0x0a
        /*0062*/ 	.short	(.L_101 - .L_100)
	.align		4
.L_100:
        /*0064*/ 	.word	index@(.nv.constant0._Z11project_ptsPKfPfi)
        /*0068*/ 	.short	0x0380
        /*006a*/ 	.short	0x0014


	//----- nvinfo : EIATTR_SW_WAR
	.align		4
.L_101:
        /*006c*/ 	.byte	0x04, 0x36
        /*006e*/ 	.short	(.L_103 - .L_102)
.L_102:
        /*0070*/ 	.word	0x00000008
.L_103:


//--------------------- .nv.callgraph             --------------------------
	.section	.nv.callgraph,"",@"SHT_CUDA_CALLGRAPH"
	.align	4
	.sectionentsize	8
	.align		4
        /*0000*/ 	.word	0x00000000
	.align		4
        /*0004*/ 	.word	0xffffffff
	.align		4
        /*0008*/ 	.word	0x00000000
	.align		4
        /*000c*/ 	.word	0xfffffffe
	.align		4
        /*0010*/ 	.word	0x00000000
	.align		4
        /*0014*/ 	.word	0xfffffffd
	.align		4
        /*0018*/ 	.word	0x00000000
	.align		4
        /*001c*/ 	.word	0xfffffffc


//--------------------- .nv.constant3             --------------------------
	.section	.nv.constant3,"a",@progbits
	.align	4
.nv.constant3:
	.type		c_H,@object
	.size		c_H,(c_xT - c_H)
c_H:
	.zero		36
	.type		c_xT,@object
	.size		c_xT,(.L_1 - c_xT)
c_xT:
	.zero		384
.L_1:


//--------------------- .text._Z12xt_score_ptsPKfPfi --------------------------
	.section	.text._Z12xt_score_ptsPKfPfi,"ax",@progbits
	.align	128
        .global         _Z12xt_score_ptsPKfPfi
        .type           _Z12xt_score_ptsPKfPfi,@function
        .size           _Z12xt_score_ptsPKfPfi,(.L_x_50 - _Z12xt_score_ptsPKfPfi)
        .other          _Z12xt_score_ptsPKfPfi,@"STO_CUDA_ENTRY STV_DEFAULT"
_Z12xt_score_ptsPKfPfi:
.text._Z12xt_score_ptsPKfPfi:
[----:B------:R-:W-:Y:S01]  /*0000*/  LDC R1, c[0x0][0x37c] ;  /* 0x0000df00ff017b82 */ /* 0x000fe20000000800 */
[----:B------:R-:W0:Y:S07]  /*0010*/  S2R R3, SR_TID.X ;  /* 0x0000000000037919 */ /* 0x000e2e0000002100 */
[----:B------:R-:W0:Y:S01]  /*0020*/  S2UR UR4, SR_CTAID.X ;  /* 0x00000000000479c3 */ /* 0x000e220000002500 */
[----:B------:R-:W1:Y:S07]  /*0030*/  LDCU UR5, c[0x0][0x390] ;  /* 0x00007200ff0577ac */ /* 0x000e6e0008000800 */
[----:B------:R-:W0:Y:S02]  /*0040*/  LDC R2, c[0x0][0x360] ;  /* 0x0000d800ff027b82 */ /* 0x000e240000000800 */
[----:B0-----:R-:W-:-:S05]  /*0050*/  IMAD R2, R2, UR4, R3 ;  /* 0x0000000402027c24 */ /* 0x001fca000f8e0203 */
[----:B-1----:R-:W-:-:S13]  /*0060*/  ISETP.GE.AND P0, PT, R2, UR5, PT ;  /* 0x0000000502007c0c */ /* 0x002fda000bf06270 */
[----:B------:R-:W-:Y:S05]  /*0070*/  @P0 EXIT ;  /* 0x000000000000094d */ /* 0x000fea0003800000 */
[----:B------:R-:W0:Y:S01]  /*0080*/  LDC.64 R4, c[0x0][0x380] ;  /* 0x0000e000ff047b82 */ /* 0x000e220000000a00 */
[----:B------:R-:W1:Y:S01]  /*0090*/  LDCU.64 UR4, c[0x0][0x358] ;  /* 0x00006b00ff0477ac */ /* 0x000e620008000a00 */
[----:B------:R-:W-:-:S04]  /*00a0*/  IMAD.SHL.U32 R3, R2, 0x2, RZ ;  /* 0x0000000202037824 */ /* 0x000fc800078e00ff */
[----:B0-----:R-:W-:-:S05]  /*00b0*/  IMAD.WIDE R4, R3, 0x4, R4 ;  /* 0x0000000403047825 */ /* 0x001fca00078e0204 */
[----:B-1----:R-:W2:Y:S01]  /*00c0*/  LDG.E.CONSTANT R0, desc[UR4][R4.64] ;  /* 0x0000000404007981 */ /* 0x002ea2000c1e9900 */
[----:B------:R-:W-:Y:S01]  /*00d0*/  IMAD.MOV.U32 R6, RZ, RZ, 0x3c1c09c1 ;  /* 0x3c1c09c1ff067424 */ /* 0x000fe200078e00ff */
[----:B------:R-:W-:Y:S01]  /*00e0*/  BSSY.RECONVERGENT B0, `(.L_x_0) ;  /* 0x000000d000007945 */ /* 0x000fe20003800200 */
[----:B------:R-:W-:-:S04]  /*00f0*/  IMAD.MOV.U32 R3, RZ, RZ, 0x42d20000 ;  /* 0x42d20000ff037424 */ /* 0x000fc800078e00ff */
[----:B------:R-:W-:-:S04]  /*0100*/  FFMA R3, R6, -R3, 1 ;  /* 0x3f80000006037423 */ /* 0x000fc80000000803 */
[----:B------:R-:W-:Y:S01]  /*0110*/  FFMA R3, R3, R6, 0.0095238098874688148499 ;  /* 0x3c1c09c103037423 */ /* 0x000fe20000000006 */
[----:B--2---:R-:W0:Y:S03]  /*0120*/  FCHK P0, R0, 105 ;  /* 0x42d2000000007902 */ /* 0x004e260000000000 */
[----:B------:R-:W-:-:S04]  /*0130*/  FFMA R6, R0, R3, RZ ;  /* 0x0000000300067223 */ /* 0x000fc800000000ff */
[----:B------:R-:W-:-:S04]  /*0140*/  FFMA R7, R6, -105, R0 ;  /* 0xc2d2000006077823 */ /* 0x000fc80000000000 */
[----:B------:R-:W-:Y:S01]  /*0150*/  FFMA R6, R3, R7, R6 ;  /* 0x0000000703067223 */ /* 0x000fe20000000006 */
[----:B0-----:R-:W-:Y:S06]  /*0160*/  @!P0 BRA `(.L_x_1) ;  /* 0x0000000000108947 */ /* 0x001fec0003800000 */
[----:B------:R-:W-:Y:S01]  /*0170*/  IMAD.MOV.U32 R3, RZ, RZ, 0x42d20000 ;  /* 0x42d20000ff037424 */ /* 0x000fe200078e00ff */
[----:B------:R-:W-:-:S07]  /*0180*/  MOV R8, 0x1a0 ;  /* 0x000001a000087802 */ /* 0x000fce0000000f00 */
[----:B------:R-:W-:Y:S05]  /*0190*/  CALL.REL.NOINC `($__internal_0_$__cuda_sm3x_div_rn_noftz_f32_slowpath) ;  /* 0x0000000000f07944 */ /* 0x000fea0003c00000 */
[----:B------:R-:W-:-:S07]  /*01a0*/  MOV R6, R0 ;  /* 0x0000000000067202 */ /* 0x000fce0000000f00 */
.L_x_1:
[----:B------:R-:W-:Y:S05]  /*01b0*/  BSYNC.RECONVERGENT B0 ;  /* 0x0000000000007941 */ /* 0x000fea0003800200 */
.L_x_0:
[----:B------:R-:W2:Y:S01]  /*01c0*/  LDG.E.CONSTANT R0, desc[UR4][R4.64+0x4] ;  /* 0x0000040404007981 */ /* 0x000ea2000c1e9900 */
[----:B------:R-:W-:Y:S01]  /*01d0*/  IMAD.MOV.U32 R8, RZ, RZ, 0x3c70f0f1 ;  /* 0x3c70f0f1ff087424 */ /* 0x000fe200078e00ff */
[----:B------:R-:W-:Y:S01]  /*01e0*/  BSSY.RECONVERGENT B0, `(.L_x_2) ;  /* 0x000000e000007945 */ /* 0x000fe20003800200 */
[----:B------:R-:W-:Y:S02]  /*01f0*/  IMAD.MOV.U32 R3, RZ, RZ, 0x42880000 ;  /* 0x42880000ff037424 */ /* 0x000fe400078e00ff */
[----:B------:R-:W-:Y:S02]  /*0200*/  FMUL R6, R6, 12 ;  /* 0x4140000006067820 */ /* 0x000fe40000400000 */
[----:B------:R-:W-:-:S04]  /*0210*/  FFMA R3, R8, -R3, 1 ;  /* 0x3f80000008037423 */ /* 0x000fc80000000803 */
[----:B------:R-:W-:Y:S01]  /*0220*/  FFMA R3, R3, R8, 0.01470588240772485733 ;  /* 0x3c70f0f103037423 */ /* 0x000fe20000000008 */
        /* <DEDUP_REMOVED lines=9> */
.L_x_3:
[----:B------:R-:W-:Y:S05]  /*02c0*/  BSYNC.RECONVERGENT B0 ;  /* 0x0000000000007941 */ /* 0x000fea0003800200 */
.L_x_2:
[----:B------:R-:W-:Y:S01]  /*02d0*/  FMUL R3, R3, 8 ;  /* 0x4100000003037820 */ /* 0x000fe20000400000 */
[----:B------:R-:W-:Y:S01]  /*02e0*/  FMNMX R6, RZ, R6, !PT ;  /* 0x00000006ff067209 */ /* 0x000fe20007800000 */
[----:B------:R-:W-:Y:S01]  /*02f0*/  IMAD.MOV.U32 R5, RZ, RZ, 0xc ;  /* 0x0000000cff057424 */ /* 0x000fe200078e00ff */
[----:B------:R-:W-:Y:S02]  /*0300*/  UMOV UR6, 0x24 ;  /* 0x0000002400067882 */ /* 0x000fe40000000000 */
[----:B------:R-:W-:Y:S02]  /*0310*/  FMNMX R0, RZ, R3, !PT ;  /* 0x00000003ff007209 */ /* 0x000fe40007800000 */
[----:B------:R-:W-:Y:S02]  /*0320*/  FMNMX R6, R6, 11.998999595642089844, PT ;  /* 0x413ffbe706067809 */ /* 0x000fe40003800000 */
[----:B------:R-:W-:Y:S02]  /*0330*/  FMNMX R0, R0, 7.9990000724792480469, PT ;  /* 0x40fff7cf00007809 */ /* 0x000fe40003800000 */
[----:B------:R-:W-:Y:S08]  /*0340*/  F2I.TRUNC.NTZ R3, R6 ;  /* 0x0000000600037305 */ /* 0x000ff0000020f100 */
[----:B------:R-:W0:Y:S02]  /*0350*/  F2I.TRUNC.NTZ R7, R0 ;  /* 0x0000000000077305 */ /* 0x000e24000020f100 */
[----:B0-----:R-:W-:-:S05]  /*0360*/  VIMNMX R4, PT, PT, R7, 0x6, PT ;  /* 0x0000000607047848 */ /* 0x001fca0003fe0100 */
[----:B------:R-:W-:Y:S01]  /*0370*/  IMAD R8, R4, R5, 0xc ;  /* 0x0000000c04087424 */ /* 0x000fe200078e0205 */
[----:B------:R-:W-:Y:S01]  /*0380*/  VIMNMX R4, PT, PT, R3, 0xa, PT ;  /* 0x0000000a03047848 */ /* 0x000fe20003fe0100 */
[----:B------:R-:W-:Y:S01]  /*0390*/  IMAD R5, R7, 0xc, RZ ;  /* 0x0000000c07057824 */ /* 0x000fe200078e02ff */
[----:B------:R-:W-:-:S03]  /*03a0*/  I2FP.F32.S32 R7, R7 ;  /* 0x0000000700077245 */ /* 0x000fc60000201400 */
[C---:B------:R-:W-:Y:S01]  /*03b0*/  IMAD.IADD R11, R4.reuse, 0x1, R8 ;  /* 0x00000001040b7824 */ /* 0x040fe200078e0208 */
[----:B------:R-:W-:Y:S01]  /*03c0*/  IADD3 R8, PT, PT, R3, R8, RZ ;  /* 0x0000000803087210 */ /* 0x000fe20007ffe0ff */
[----:B------:R-:W-:Y:S02]  /*03d0*/  IMAD.IADD R10, R4, 0x1, R5 ;  /* 0x00000001040a7824 */ /* 0x000fe400078e0205 */
[----:B------:R-:W-:Y:S01]  /*03e0*/  FADD R7, R0, -R7 ;  /* 0x8000000700077221 */ /* 0x000fe20000000000 */
[----:B------:R-:W-:Y:S01]  /*03f0*/  IMAD.SHL.U32 R11, R11, 0x4, RZ ;  /* 0x000000040b0b7824 */ /* 0x000fe200078e00ff */
[----:B------:R-:W-:Y:S01]  /*0400*/  LEA R9, R8, UR6, 0x2 ;  /* 0x0000000608097c11 */ /* 0x000fe2000f8e10ff */
[----:B------:R-:W-:Y:S01]  /*0410*/  IMAD.IADD R5, R3, 0x1, R5 ;  /* 0x0000000103057824 */ /* 0x000fe200078e0205 */
[----:B------:R-:W-:Y:S01]  /*0420*/  I2FP.F32.S32 R3, R3 ;  /* 0x0000000300037245 */ /* 0x000fe20000201400 */
[----:B------:R-:W-:Y:S01]  /*0430*/  IMAD.SHL.U32 R10, R10, 0x4, RZ ;  /* 0x000000040a0a7824 */ /* 0x000fe200078e00ff */
[----:B------:R-:W0:Y:S02]  /*0440*/  LDC R12, c[0x3][R11+0x28] ;  /* 0x00c00a000b0c7b82 */ /* 0x000e240000000800 */
[----:B------:R-:W-:Y:S01]  /*0450*/  LEA R8, R5, UR6, 0x2 ;  /* 0x0000000605087c11 */ /* 0x000fe2000f8e10ff */
[----:B------:R-:W-:-:S04]  /*0460*/  FADD R3, R6, -R3 ;  /* 0x8000000306037221 */ /* 0x000fc80000000000 */
[C---:B------:R-:W-:Y:S01]  /*0470*/  FADD R6, -R3.reuse, 1 ;  /* 0x3f80000003067421 */ /* 0x040fe20000000100 */
[----:B------:R-:W1:Y:S08]  /*0480*/  LDC R9, c[0x3][R9] ;  /* 0x00c0000009097b82 */ /* 0x000e700000000800 */
[----:B------:R-:W2:Y:S08]  /*0490*/  LDC R10, c[0x3][R10+0x28] ;  /* 0x00c00a000a0a7b82 */ /* 0x000eb00000000800 */
[----:B------:R-:W3:Y:S08]  /*04a0*/  LDC R8, c[0x3][R8] ;  /* 0x00c0000008087b82 */ /* 0x000ef00000000800 */
[----:B------:R-:W4:Y:S01]  /*04b0*/  LDC.64 R4, c[0x0][0x388] ;  /* 0x0000e200ff047b82 */ /* 0x000f220000000a00 */
[----:B0-----:R-:W-:-:S04]  /*04c0*/  FMUL R12, R3, R12 ;  /* 0x0000000c030c7220 */ /* 0x001fc80000400000 */
[----:B-1----:R-:W-:Y:S01]  /*04d0*/  FFMA R12, R9, R6, R12 ;  /* 0x00000006090c7223 */ /* 0x002fe2000000000c */
[----:B----4-:R-:W-:-:S04]  /*04e0*/  IMAD.WIDE R4, R2, 0x4, R4 ;  /* 0x0000000402047825 */ /* 0x010fc800078e0204 */
[C---:B------:R-:W-:Y:S01]  /*04f0*/  FMUL R12, R7.reuse, R12 ;  /* 0x0000000c070c7220 */ /* 0x040fe20000400000 */
[----:B------:R-:W-:Y:S01]  /*0500*/  FADD R7, -R7, 1 ;  /* 0x3f80000007077421 */ /* 0x000fe20000000100 */
[----:B--2---:R-:W-:-:S04]  /*0510*/  FMUL R3, R3, R10 ;  /* 0x0000000a03037220 */ /* 0x004fc80000400000 */
[----:B---3--:R-:W-:-:S04]  /*0520*/  FFMA R6, R8, R6, R3 ;  /* 0x0000000608067223 */ /* 0x008fc80000000003 */
[----:B------:R-:W-:-:S05]  /*0530*/  FFMA R7, R7, R6, R12 ;  /* 0x0000000607077223 */ /* 0x000fca000000000c */
[----:B------:R-:W-:Y:S01]  /*0540*/  STG.E desc[UR4][R4.64], R7 ;  /* 0x0000000704007986 */ /* 0x000fe2000c101904 */
[----:B------:R-:W-:Y:S05]  /*0550*/  EXIT ;  /* 0x000000000000794d */ /* 0x000fea0003800000 */
        .weak           $__internal_0_$__cuda_sm3x_div_rn_noftz_f32_slowpath
        .type           $__internal_0_$__cuda_sm3x_div_rn_noftz_f32_slowpath,@function
        .size           $__internal_0_$__cuda_sm3x_div_rn_noftz_f32_slowpath,(.L_x_50 - $__internal_0_$__cuda_sm3x_div_rn_noftz_f32_slowpath)
$__internal_0_$__cuda_sm3x_div_rn_noftz_f32_slowpath:
[----:B------:R-:W-:Y:S01]  /*0560*/  SHF.R.U32.HI R9, RZ, 0x17, R3 ;  /* 0x00000017ff097819 */ /* 0x000fe20000011603 */
[----:B------:R-:W-:Y:S01]  /*0570*/  BSSY.RECONVERGENT B1, `(.L_x_4) ;  /* 0x0000062000017945 */ /* 0x000fe20003800200 */
[----:B------:R-:W-:Y:S02]  /*0580*/  SHF.R.U32.HI R7, RZ, 0x17, R0 ;  /* 0x00000017ff077819 */ /* 0x000fe40000011600 */
[----:B------:R-:W-:Y:S02]  /*0590*/  LOP3.LUT R14, R9, 0xff, RZ, 0xc0, !PT ;  /* 0x000000ff090e7812 */ /* 0x000fe400078ec0ff */
[----:B------:R-:W-:Y:S02]  /*05a0*/  LOP3.LUT R12, R7, 0xff, RZ, 0xc0, !PT ;  /* 0x000000ff070c7812 */ /* 0x000fe400078ec0ff */
[----:B------:R-:W-:-:S03]  /*05b0*/  IADD3 R10, PT, PT, R14, -0x1, RZ ;  /* 0xffffffff0e0a7810 */ /* 0x000fc60007ffe0ff */
[----:B------:R-:W-:Y:S01]  /*05c0*/  VIADD R9, R12, 0xffffffff ;  /* 0xffffffff0c097836 */ /* 0x000fe20000000000 */
[----:B------:R-:W-:-:S04]  /*05d0*/  ISETP.GT.U32.AND P0, PT, R10, 0xfd, PT ;  /* 0x000000fd0a00780c */ /* 0x000fc80003f04070 */
[----:B------:R-:W-:-:S13]  /*05e0*/  ISETP.GT.U32.OR P0, PT, R9, 0xfd, P0 ;  /* 0x000000fd0900780c */ /* 0x000fda0000704470 */
[----:B------:R-:W-:Y:S01]  /*05f0*/  @!P0 IMAD.MOV.U32 R7, RZ, RZ, RZ ;  /* 0x000000ffff078224 */ /* 0x000fe200078e00ff */
[----:B------:R-:W-:Y:S06]  /*0600*/  @!P0 BRA `(.L_x_5) ;  /* 0x00000000005c8947 */ /* 0x000fec0003800000 */
[----:B------:R-:W-:Y:S02]  /*0610*/  FSETP.GTU.FTZ.AND P0, PT, |R0|, +INF , PT ;  /* 0x7f8000000000780b */ /* 0x000fe40003f1c200 */
[----:B------:R-:W-:-:S04]  /*0620*/  FSETP.GTU.FTZ.AND P1, PT, |R3|, +INF , PT ;  /* 0x7f8000000300780b */ /* 0x000fc80003f3c200 */
[----:B------:R-:W-:-:S13]  /*0630*/  PLOP3.LUT P0, PT, P0, P1, PT, 0xf8, 0x8f ;  /* 0x00000000008f781c */ /* 0x000fda0000703f70 */
[----:B------:R-:W-:Y:S05]  /*0640*/  @P0 BRA `(.L_x_6) ;  /* 0x00000004004c0947 */ /* 0x000fea0003800000 */
[----:B------:R-:W-:-:S13]  /*0650*/  LOP3.LUT P0, RZ, R3, 0x7fffffff, R0, 0xc8, !PT ;  /* 0x7fffffff03ff7812 */ /* 0x000fda000780c800 */
[----:B------:R-:W-:Y:S05]  /*0660*/  @!P0 BRA `(.L_x_7) ;  /* 0x00000004003c8947 */ /* 0x000fea0003800000 */
[C---:B------:R-:W-:Y:S02]  /*0670*/  FSETP.NEU.FTZ.AND P2, PT, |R0|.reuse, +INF , PT ;  /* 0x7f8000000000780b */ /* 0x040fe40003f5d200 */
[----:B------:R-:W-:Y:S02]  /*0680*/  FSETP.NEU.FTZ.AND P1, PT, |R3|, +INF , PT ;  /* 0x7f8000000300780b */ /* 0x000fe40003f3d200 */
[----:B------:R-:W-:-:S11]  /*0690*/  FSETP.NEU.FTZ.AND P0, PT, |R0|, +INF , PT ;  /* 0x7f8000000000780b */ /* 0x000fd60003f1d200 */
[----:B------:R-:W-:Y:S05]  /*06a0*/  @!P1 BRA !P2, `(.L_x_7) ;  /* 0x00000004002c9947 */ /* 0x000fea0005000000 */
[----:B------:R-:W-:-:S04]  /*06b0*/  LOP3.LUT P2, RZ, R0, 0x7fffffff, RZ, 0xc0, !PT ;  /* 0x7fffffff00ff7812 */ /* 0x000fc8000784c0ff */
[----:B------:R-:W-:-:S13]  /*06c0*/  PLOP3.LUT P1, PT, P1, P2, PT, 0x2f, 0xf2 ;  /* 0x0000000000f2781c */ /* 0x000fda0000f24577 */
[----:B------:R-:W-:Y:S05]  /*06d0*/  @P1 BRA `(.L_x_8) ;  /* 0x0000000400181947 */ /* 0x000fea0003800000 */
[----:B------:R-:W-:-:S04]  /*06e0*/  LOP3.LUT P1, RZ, R3, 0x7fffffff, RZ, 0xc0, !PT ;  /* 0x7fffffff03ff7812 */ /* 0x000fc8000782c0ff */
[----:B------:R-:W-:-:S13]  /*06f0*/  PLOP3.LUT P0, PT, P0, P1, PT, 0x2f, 0xf2 ;  /* 0x0000000000f2781c */ /* 0x000fda0000702577 */
[----:B------:R-:W-:Y:S05]  /*0700*/  @P0 BRA `(.L_x_9) ;  /* 0x0000000400000947 */ /* 0x000fea0003800000 */
[----:B------:R-:W-:Y:S02]  /*0710*/  ISETP.GE.AND P0, PT, R9, RZ, PT ;  /* 0x000000ff0900720c */ /* 0x000fe40003f06270 */
[----:B------:R-:W-:-:S11]  /*0720*/  ISETP.GE.AND P1, PT, R10, RZ, PT ;  /* 0x000000ff0a00720c */ /* 0x000fd60003f26270 */
[----:B------:R-:W-:Y:S01]  /*0730*/  @P0 IMAD.MOV.U32 R7, RZ, RZ, RZ ;  /* 0x000000ffff070224 */ /* 0x000fe200078e00ff */
[----:B------:R-:W-:Y:S01]  /*0740*/  @!P0 MOV R7, 0xffffffc0 ;  /* 0xffffffc000078802 */ /* 0x000fe20000000f00 */
[----:B------:R-:W-:Y:S01]  /*0750*/  @!P0 FFMA R0, R0, 1.84467440737095516160e+19, RZ ;  /* 0x5f80000000008823 */ /* 0x000fe200000000ff */
[----:B------:R-:W-:-:S03]  /*0760*/  @!P1 FFMA R3, R3, 1.84467440737095516160e+19, RZ ;  /* 0x5f80000003039823 */ /* 0x000fc600000000ff */
[----:B------:R-:W-:-:S07]  /*0770*/  @!P1 VIADD R7, R7, 0x40 ;  /* 0x0000004007079836 */ /* 0x000fce0000000000 */
.L_x_5:
[----:B------:R-:W-:Y:S01]  /*0780*/  LEA R10, R14, 0xc0800000, 0x17 ;  /* 0xc08000000e0a7811 */ /* 0x000fe200078eb8ff */
[----:B------:R-:W-:Y:S04]  /*0790*/  BSSY.RECONVERGENT B2, `(.L_x_10) ;  /* 0x0000036000027945 */ /* 0x000fe80003800200 */
[----:B------:R-:W-:Y:S02]  /*07a0*/  IMAD.IADD R10, R3, 0x1, -R10 ;  /* 0x00000001030a7824 */ /* 0x000fe400078e0a0a */
[----:B------:R-:W-:Y:S02]  /*07b0*/  VIADD R3, R12, 0xffffff81 ;  /* 0xffffff810c037836 */ /* 0x000fe40000000000 */
[----:B------:R0:W1:Y:S01]  /*07c0*/  MUFU.RCP R9, R10 ;  /* 0x0000000a00097308 */ /* 0x0000620000001000 */
[----:B------:R-:W-:Y:S01]  /*07d0*/  FADD.FTZ R11, -R10, -RZ ;  /* 0x800000ff0a0b7221 */ /* 0x000fe20000010100 */
[C---:B------:R-:W-:Y:S01]  /*07e0*/  IMAD R0, R3.reuse, -0x800000, R0 ;  /* 0xff80000003007824 */ /* 0x040fe200078e0200 */
[----:B0-----:R-:W-:-:S04]  /*07f0*/  IADD3 R10, PT, PT, R3, 0x7f, -R14 ;  /* 0x0000007f030a7810 */ /* 0x001fc80007ffe80e */
[----:B------:R-:W-:Y:S01]  /*0800*/  IADD3 R10, PT, PT, R10, R7, RZ ;  /* 0x000000070a0a7210 */ /* 0x000fe20007ffe0ff */
[----:B-1----:R-:W-:-:S04]  /*0810*/  FFMA R12, R9, R11, 1 ;  /* 0x3f800000090c7423 */ /* 0x002fc8000000000b */
[----:B------:R-:W-:-:S04]  /*0820*/  FFMA R16, R9, R12, R9 ;  /* 0x0000000c09107223 */ /* 0x000fc80000000009 */
[----:B------:R-:W-:-:S04]  /*0830*/  FFMA R9, R0, R16, RZ ;  /* 0x0000001000097223 */ /* 0x000fc800000000ff */
[----:B------:R-:W-:-:S04]  /*0840*/  FFMA R12, R11, R9, R0 ;  /* 0x000000090b0c7223 */ /* 0x000fc80000000000 */
[----:B------:R-:W-:-:S04]  /*0850*/  FFMA R9, R16, R12, R9 ;  /* 0x0000000c10097223 */ /* 0x000fc80000000009 */
[----:B------:R-:W-:-:S04]  /*0860*/  FFMA R12, R11, R9, R0 ;  /* 0x000000090b0c7223 */ /* 0x000fc80000000000 */
[----:B------:R-:W-:-:S05]  /*0870*/  FFMA R0, R16, R12, R9 ;  /* 0x0000000c10007223 */ /* 0x000fca0000000009 */
[----:B------:R-:W-:-:S04]  /*0880*/  SHF.R.U32.HI R3, RZ, 0x17, R0 ;  /* 0x00000017ff037819 */ /* 0x000fc80000011600 */
[----:B------:R-:W-:-:S05]  /*0890*/  LOP3.LUT R3, R3, 0xff, RZ, 0xc0, !PT ;  /* 0x000000ff03037812 */ /* 0x000fca00078ec0ff */
[----:B------:R-:W-:-:S04]  /*08a0*/  IMAD.IADD R11, R3, 0x1, R10 ;  /* 0x00000001030b7824 */ /* 0x000fc800078e020a */
[----:B------:R-:W-:-:S05]  /*08b0*/  VIADD R3, R11, 0xffffffff ;  /* 0xffffffff0b037836 */ /* 0x000fca0000000000 */
[----:B------:R-:W-:-:S13]  /*08c0*/  ISETP.GE.U32.AND P0, PT, R3, 0xfe, PT ;  /* 0x000000fe0300780c */ /* 0x000fda0003f06070 */
[----:B------:R-:W-:Y:S05]  /*08d0*/  @!P0 BRA `(.L_x_11) ;  /* 0x0000000000808947 */ /* 0x000fea0003800000 */
[----:B------:R-:W-:-:S13]  /*08e0*/  ISETP.GT.AND P0, PT, R11, 0xfe, PT ;  /* 0x000000fe0b00780c */ /* 0x000fda0003f04270 */
[----:B------:R-:W-:Y:S05]  /*08f0*/  @P0 BRA `(.L_x_12) ;  /* 0x00000000006c0947 */ /* 0x000fea0003800000 */
[----:B------:R-:W-:-:S13]  /*0900*/  ISETP.GE.AND P0, PT, R11, 0x1, PT ;  /* 0x000000010b00780c */ /* 0x000fda0003f06270 */
[----:B------:R-:W-:Y:S05]  /*0910*/  @P0 BRA `(.L_x_13) ;  /* 0x0000000000740947 */ /* 0x000fea0003800000 */
[----:B------:R-:W-:Y:S02]  /*0920*/  ISETP.GE.AND P0, PT, R11, -0x18, PT ;  /* 0xffffffe80b00780c */ /* 0x000fe40003f06270 */
[----:B------:R-:W-:-:S11]  /*0930*/  LOP3.LUT R0, R0, 0x80000000, RZ, 0xc0, !PT ;  /* 0x8000000000007812 */ /* 0x000fd600078ec0ff */
[----:B------:R-:W-:Y:S05]  /*0940*/  @!P0 BRA `(.L_x_13) ;  /* 0x0000000000688947 */ /* 0x000fea0003800000 */
[CCC-:B------:R-:W-:Y:S01]  /*0950*/  FFMA.RZ R3, R16.reuse, R12.reuse, R9.reuse ;  /* 0x0000000c10037223 */ /* 0x1c0fe2000000c009 */
[CCC-:B------:R-:W-:Y:S01]  /*0960*/  FFMA.RM R10, R16.reuse, R12.reuse, R9.reuse ;  /* 0x0000000c100a7223 */ /* 0x1c0fe20000004009 */
[C---:B------:R-:W-:Y:S02]  /*0970*/  ISETP.NE.AND P2, PT, R11.reuse, RZ, PT ;  /* 0x000000ff0b00720c */ /* 0x040fe40003f45270 */
[----:B------:R-:W-:Y:S02]  /*0980*/  ISETP.NE.AND P1, PT, R11, RZ, PT ;  /* 0x000000ff0b00720c */ /* 0x000fe40003f25270 */
[----:B------:R-:W-:Y:S01]  /*0990*/  LOP3.LUT R7, R3, 0x7fffff, RZ, 0xc0, !PT ;  /* 0x007fffff03077812 */ /* 0x000fe200078ec0ff */
[----:B------:R-:W-:Y:S01]  /*09a0*/  FFMA.RP R3, R16, R12, R9 ;  /* 0x0000000c10037223 */ /* 0x000fe20000008009 */
[----:B------:R-:W-:Y:S01]  /*09b0*/  IADD3 R12, PT, PT, R11, 0x20, RZ ;  /* 0x000000200b0c7810 */ /* 0x000fe20007ffe0ff */
[----:B------:R-:W-:Y:S01]  /*09c0*/  IMAD.MOV R9, RZ, RZ, -R11 ;  /* 0x000000ffff097224 */ /* 0x000fe200078e0a0b */
[----:B------:R-:W-:-:S02]  /*09d0*/  LOP3.LUT R7, R7, 0x800000, RZ, 0xfc, !PT ;  /* 0x0080000007077812 */ /* 0x000fc400078efcff */
[----:B------:R-:W-:Y:S02]  /*09e0*/  FSETP.NEU.FTZ.AND P0, PT, R3, R10, PT ;  /* 0x0000000a0300720b */ /* 0x000fe40003f1d000 */
[----:B------:R-:W-:Y:S02]  /*09f0*/  SHF.L.U32 R12, R7, R12, RZ ;  /* 0x0000000c070c7219 */ /* 0x000fe400000006ff */
[----:B------:R-:W-:Y:S02]  /*0a00*/  SEL R10, R9, RZ, P2 ;  /* 0x000000ff090a7207 */ /* 0x000fe40001000000 */
[----:B------:R-:W-:Y:S02]  /*0a10*/  ISETP.NE.AND P1, PT, R12, RZ, P1 ;  /* 0x000000ff0c00720c */ /* 0x000fe40000f25270 */
[----:B------:R-:W-:Y:S02]  /*0a20*/  SHF.R.U32.HI R10, RZ, R10, R7 ;  /* 0x0000000aff0a7219 */ /* 0x000fe40000011607 */
[----:B------:R-:W-:-:S02]  /*0a30*/  PLOP3.LUT P0, PT, P0, P1, PT, 0xf8, 0x8f ;  /* 0x00000000008f781c */ /* 0x000fc40000703f70 */
[----:B------:R-:W-:Y:S02]  /*0a40*/  SHF.R.U32.HI R12, RZ, 0x1, R10 ;  /* 0x00000001ff0c7819 */ /* 0x000fe4000001160a */
[----:B------:R-:W-:-:S04]  /*0a50*/  SEL R3, RZ, 0x1, !P0 ;  /* 0x00000001ff037807 */ /* 0x000fc80004000000 */
[----:B------:R-:W-:-:S04]  /*0a60*/  LOP3.LUT R3, R3, 0x1, R12, 0xf8, !PT ;  /* 0x0000000103037812 */ /* 0x000fc800078ef80c */
[----:B------:R-:W-:-:S05]  /*0a70*/  LOP3.LUT R3, R3, R10, RZ, 0xc0, !PT ;  /* 0x0000000a03037212 */ /* 0x000fca00078ec0ff */
[----:B------:R-:W-:-:S05]  /*0a80*/  IMAD.IADD R3, R12, 0x1, R3 ;  /* 0x000000010c037824 */ /* 0x000fca00078e0203 */
[----:B------:R-:W-:Y:S01]  /*0a90*/  LOP3.LUT R0, R3, R0, RZ, 0xfc, !PT ;  /* 0x0000000003007212 */ /* 0x000fe200078efcff */
[----:B------:R-:W-:Y:S06]  /*0aa0*/  BRA `(.L_x_13) ;  /* 0x0000000000107947 */ /* 0x000fec0003800000 */
.L_x_12:
[----:B------:R-:W-:-:S04]  /*0ab0*/  LOP3.LUT R0, R0, 0x80000000, RZ, 0xc0, !PT ;  /* 0x8000000000007812 */ /* 0x000fc800078ec0ff */
[----:B------:R-:W-:Y:S01]  /*0ac0*/  LOP3.LUT R0, R0, 0x7f800000, RZ, 0xfc, !PT ;  /* 0x7f80000000007812 */ /* 0x000fe200078efcff */
[----:B------:R-:W-:Y:S06]  /*0ad0*/  BRA `(.L_x_13) ;  /* 0x0000000000047947 */ /* 0x000fec0003800000 */
.L_x_11:
[----:B------:R-:W-:-:S07]  /*0ae0*/  LEA R0, R10, R0, 0x17 ;  /* 0x000000000a007211 */ /* 0x000fce00078eb8ff */
.L_x_13:
[----:B------:R-:W-:Y:S05]  /*0af0*/  BSYNC.RECONVERGENT B2 ;  /* 0x0000000000027941 */ /* 0x000fea0003800200 */
.L_x_10:
[----:B------:R-:W-:Y:S05]  /*0b00*/  BRA `(.L_x_14) ;  /* 0x0000000000207947 */ /* 0x000fea0003800000 */
.L_x_9:
[----:B------:R-:W-:-:S04]  /*0b10*/  LOP3.LUT R0, R3, 0x80000000, R0, 0x48, !PT ;  /* 0x8000000003007812 */ /* 0x000fc800078e4800 */
[----:B------:R-:W-:Y:S01]  /*0b20*/  LOP3.LUT R0, R0, 0x7f800000, RZ, 0xfc, !PT ;  /* 0x7f80000000007812 */ /* 0x000fe200078efcff */
[----:B------:R-:W-:Y:S06]  /*0b30*/  BRA `(.L_x_14) ;  /* 0x0000000000147947 */ /* 0x000fec0003800000 */
.L_x_8:
[----:B------:R-:W-:Y:S01]  /*0b40*/  LOP3.LUT R0, R3, 0x80000000, R0, 0x48, !PT ;  /* 0x8000000003007812 */ /* 0x000fe200078e4800 */
[----:B------:R-:W-:Y:S06]  /*0b50*/  BRA `(.L_x_14) ;  /* 0x00000000000c7947 */ /* 0x000fec0003800000 */
.L_x_7:
[----:B------:R-:W0:Y:S01]  /*0b60*/  MUFU.RSQ R0, -QNAN ;  /* 0xffc0000000007908 */ /* 0x000e220000001400 */
[----:B------:R-:W-:Y:S05]  /*0b70*/  BRA `(.L_x_14) ;  /* 0x0000000000047947 */ /* 0x000fea0003800000 */
.L_x_6:
[----:B------:R-:W-:-:S07]  /*0b80*/  FADD.FTZ R0, R0, R3 ;  /* 0x0000000300007221 */ /* 0x000fce0000010000 */
.L_x_14:
[----:B------:R-:W-:Y:S05]  /*0b90*/  BSYNC.RECONVERGENT B1 ;  /* 0x0000000000017941 */ /* 0x000fea0003800200 */
.L_x_4:
[----:B------:R-:W-:-:S04]  /*0ba0*/  IMAD.MOV.U32 R9, RZ, RZ, 0x0 ;  /* 0x00000000ff097424 */ /* 0x000fc800078e00ff */
[----:B0-----:R-:W-:Y:S05]  /*0bb0*/  RET.REL.NODEC R8 `(_Z12xt_score_ptsPKfPfi) ;  /* 0xfffffff408107950 */ /* 0x001fea0003c3ffff */
.L_x_15:
[----:B------:R-:W-:-:S00]  /*0bc0*/  BRA `(.L_x_15) ;  /* 0xfffffffc00fc7947 */ /* 0x000fc0000383ffff */
[----:B------:R-:W-:-:S00]  /*0bd0*/  NOP ;  /* 0x0000000000007918 */ /* 0x000fc00000000000 */
        /* <DEDUP_REMOVED lines=10> */
.L_x_50:


//--------------------- .text._Z15voronoi_controlPKfPKiPfi --------------------------
	.section	.text._Z15voronoi_controlPKfPKiPfi,"ax",@progbits
	.align	128
        .global         _Z15voronoi_controlPKfPKiPfi
        .type           _Z15voronoi_controlPKfPKiPfi,@function
        .size           _Z15voronoi_controlPKfPKiPfi,(.L_x_52 - _Z15voronoi_controlPKfPKiPfi)
        .other          _Z15voronoi_controlPKfPKiPfi,@"STO_CUDA_ENTRY STV_DEFAULT"
_Z15voronoi_controlPKfPKiPfi:
.text._Z15voronoi_controlPKfPKiPfi:
[----:B------:R-:W-:Y:S01]  /*0000*/  LDC R1, c[0x0][0x37c] ;  /* 0x0000df00ff017b82 */ /* 0x000fe20000000800 */
[----:B------:R-:W0:Y:S01]  /*0010*/  S2R R3, SR_TID.X ;  /* 0x0000000000037919 */ /* 0x000e220000002100 */
[----:B------:R-:W1:Y:S06]  /*0020*/  LDCU UR6, c[0x0][0x398] ;  /* 0x00007300ff0677ac */ /* 0x000e6c0008000800 */
[----:B------:R-:W0:Y:S01]  /*0030*/  S2UR UR4, SR_CTAID.X ;  /* 0x00000000000479c3 */ /* 0x000e220000002500 */
[----:B------:R-:W-:Y:S01]  /*0040*/  IMAD.MOV.U32 R23, RZ, RZ, 0x5d5e0b6b ;  /* 0x5d5e0b6bff177424 */ /* 0x000fe200078e00ff */
[----:B------:R-:W2:Y:S01]  /*0050*/  S2R R5, SR_TID.Y ;  /* 0x0000000000057919 */ /* 0x000ea20000002200 */
[----:B------:R-:W-:Y:S01]  /*0060*/  IMAD.MOV.U32 R22, RZ, RZ, 0x5d5e0b6b ;  /* 0x5d5e0b6bff167424 */ /* 0x000fe200078e00ff */
[----:B------:R-:W3:Y:S04]  /*0070*/  LDCU.64 UR14, c[0x0][0x358] ;  /* 0x00006b00ff0e77ac */ /* 0x000ee80008000a00 */
[----:B------:R-:W0:Y:S08]  /*0080*/  LDC R18, c[0x0][0x360] ;  /* 0x0000d800ff127b82 */ /* 0x000e300000000800 */
[----:B------:R-:W4:Y:S01]  /*0090*/  S2UR UR5, SR_CTAID.Y ;  /* 0x00000000000579c3 */ /* 0x000f220000002600 */
[----:B-1----:R-:W-:-:S07]  /*00a0*/  UISETP.GE.AND UP0, UPT, UR6, 0x1, UPT ;  /* 0x000000010600788c */ /* 0x002fce000bf06270 */
[----:B------:R-:W4:Y:S01]  /*00b0*/  LDC R20, c[0x0][0x364] ;  /* 0x0000d900ff147b82 */ /* 0x000f220000000800 */
[C-C-:B0-----:R-:W-:Y:S02]  /*00c0*/  IMAD R21, R18.reuse, UR4, R3.reuse ;  /* 0x0000000412157c24 */ /* 0x141fe4000f8e0203 */
[----:B--2---:R-:W-:Y:S02]  /*00d0*/  IMAD R18, R18, R5, R3 ;  /* 0x0000000512127224 */ /* 0x004fe400078e0203 */
[----:B----4-:R-:W-:Y:S01]  /*00e0*/  IMAD R20, R20, UR5, R5 ;  /* 0x0000000514147c24 */ /* 0x010fe2000f8e0205 */
[----:B---3--:R-:W-:Y:S06]  /*00f0*/  BRA.U !UP0, `(.L_x_16) ;  /* 0x0000001108187547 */ /* 0x008fec000b800000 */
[----:B------:R-:W0:Y:S01]  /*0100*/  S2UR UR7, SR_CgaCtaId ;  /* 0x00000000000779c3 */ /* 0x000e220000008800 */
[----:B------:R-:W-:Y:S01]  /*0110*/  UMOV UR4, 0x400 ;  /* 0x0000040000047882 */ /* 0x000fe20000000000 */
[----:B------:R-:W-:Y:S01]  /*0120*/  I2FP.F32.S32 R19, R21 ;  /* 0x0000001500137245 */ /* 0x000fe20000201400 */
[----:B------:R-:W-:Y:S01]  /*0130*/  UIADD3 UR6, UPT, UPT, UR4, 0x100, URZ ;  /* 0x0000010004067890 */ /* 0x000fe2000fffe0ff */
[----:B------:R-:W-:Y:S01]  /*0140*/  I2FP.F32.U32 R17, R20 ;  /* 0x0000001400117245 */ /* 0x000fe20000201000 */
[----:B------:R-:W-:Y:S01]  /*0150*/  UIADD3 UR5, UPT, UPT, UR4, 0x80, URZ ;  /* 0x0000008004057890 */ /* 0x000fe2000fffe0ff */
[----:B------:R-:W-:Y:S01]  /*0160*/  ISETP.GE.U32.AND P0, PT, R20, 0x14, PT ;  /* 0x000000141400780c */ /* 0x000fe20003f06070 */
[----:B------:R-:W-:Y:S02]  /*0170*/  IMAD.MOV.U32 R22, RZ, RZ, 0x5d5e0b6b ;  /* 0x5d5e0b6bff167424 */ /* 0x000fe400078e00ff */
[----:B------:R-:W-:Y:S01]  /*0180*/  FADD R19, R19, 0.5 ;  /* 0x3f00000013137421 */ /* 0x000fe20000000000 */
[----:B------:R-:W-:Y:S01]  /*0190*/  IMAD.MOV.U32 R23, RZ, RZ, 0x5d5e0b6b ;  /* 0x5d5e0b6bff177424 */ /* 0x000fe200078e00ff */
[----:B------:R-:W-:Y:S01]  /*01a0*/  ISETP.LT.AND P0, PT, R21, 0x20, !P0 ;  /* 0x000000201500780c */ /* 0x000fe20004701270 */
[----:B------:R-:W-:Y:S01]  /*01b0*/  FADD R17, R17, 0.5 ;  /* 0x3f00000011117421 */ /* 0x000fe20000000000 */
[----:B0-----:R-:W-:-:S02]  /*01c0*/  ULEA UR8, UR7, UR6, 0x18 ;  /* 0x0000000607087291 */ /* 0x001fc4000f8ec0ff */
[----:B------:R-:W-:Y:S02]  /*01d0*/  ULEA UR6, UR7, UR4, 0x18 ;  /* 0x0000000407067291 */ /* 0x000fe4000f8ec0ff */
[----:B------:R-:W-:Y:S02]  /*01e0*/  ULEA UR7, UR7, UR5, 0x18 ;  /* 0x0000000507077291 */ /* 0x000fe4000f8ec0ff */
[----:B------:R-:W-:Y:S01]  /*01f0*/  IMAD.U32 R3, RZ, RZ, UR8 ;  /* 0x00000008ff037e24 */ /* 0x000fe2000f8e00ff */
[----:B------:R-:W-:Y:S01]  /*0200*/  UMOV UR4, URZ ;  /* 0x000000ff00047c82 */ /* 0x000fe20008000000 */
[C---:B------:R-:W-:Y:S01]  /*0210*/  LEA R16, R18.reuse, UR6, 0x2 ;  /* 0x0000000612107c11 */ /* 0x040fe2000f8e10ff */
[----:B------:R-:W-:Y:S01]  /*0220*/  UMOV UR5, URZ ;  /* 0x000000ff00057c82 */ /* 0x000fe20008000000 */
[C---:B------:R-:W-:Y:S01]  /*0230*/  LEA R2, R18.reuse, UR7, 0x2 ;  /* 0x0000000712027c11 */ /* 0x040fe2000f8e10ff */
[----:B------:R-:W-:-:S07]  /*0240*/  IMAD R0, R18, 0x4, R3 ;  /* 0x0000000412007824 */ /* 0x000fce00078e0203 */
.L_x_24:
[----:B0-----:R-:W0:Y:S01]  /*0250*/  LDCU UR11, c[0x0][0x398] ;  /* 0x00007300ff0b77ac */ /* 0x001e220008000800 */
[----:B------:R-:W-:Y:S01]  /*0260*/  ISETP.GT.U32.AND P1, PT, R18, 0x1f, PT ;  /* 0x0000001f1200780c */ /* 0x000fe20003f24070 */
[----:B------:R-:W-:Y:S01]  /*0270*/  BSSY.RECONVERGENT B0, `(.L_x_17) ;  /* 0x000001f000007945 */ /* 0x000fe20003800200 */
[----:B------:R-:W-:Y:S01]  /*0280*/  USHF.L.U32 UR8, UR4, 0x5, URZ ;  /* 0x0000000504087899 */ /* 0x000fe200080006ff */
[----:B------:R-:W-:Y:S01]  /*0290*/  UMOV UR9, UR5 ;  /* 0x0000000500097c82 */ /* 0x000fe20008000000 */
[----:B------:R-:W-:Y:S02]  /*02a0*/  UIADD3 UR5, UPT, UPT, UR5, 0x20, URZ ;  /* 0x0000002005057890 */ /* 0x000fe4000fffe0ff */
[----:B------:R-:W-:-:S04]  /*02b0*/  ULOP3.LUT UR8, URZ, UR8, URZ, 0x33, !UPT ;  /* 0x00000008ff087292 */ /* 0x000fc8000f8e33ff */
[----:B0-----:R-:W-:-:S04]  /*02c0*/  UIADD3 UR10, UPT, UPT, UR8, UR11, URZ ;  /* 0x0000000b080a7290 */ /* 0x001fc8000fffe0ff */
[----:B------:R-:W-:-:S04]  /*02d0*/  UISETP.LT.U32.AND UP0, UPT, UR10, 0x1f, UPT ;  /* 0x0000001f0a00788c */ /* 0x000fc8000bf01070 */
[----:B------:R-:W-:Y:S02]  /*02e0*/  USEL UR8, UR10, 0x1f, UP0 ;  /* 0x0000001f0a087887 */ /* 0x000fe40008000000 */
[----:B------:R-:W-:Y:S02]  /*02f0*/  UISETP.GE.AND UP0, UPT, UR5, UR11, UPT ;  /* 0x0000000b0500728c */ /* 0x000fe4000bf06270 */
[----:B------:R-:W-:Y:S01]  /*0300*/  UIADD3 UR8, UPT, UPT, UR8, 0x1, URZ ;  /* 0x0000000108087890 */ /* 0x000fe2000fffe0ff */
[----:B-1----:R-:W-:Y:S11]  /*0310*/  @P1 BRA `(.L_x_18) ;  /* 0x0000000000501947 */ /* 0x002ff60003800000 */
[----:B------:R-:W-:-:S05]  /*0320*/  VIADD R11, R18, UR9 ;  /* 0x00000009120b7c36 */ /* 0x000fca0008000000 */
[----:B------:R-:W-:-:S13]  /*0330*/  ISETP.GE.AND P1, PT, R11, UR11, PT ;  /* 0x0000000b0b007c0c */ /* 0x000fda000bf26270 */
[----:B------:R-:W-:Y:S05]  /*0340*/  @P1 BRA `(.L_x_19) ;  /* 0x0000000000301947 */ /* 0x000fea0003800000 */
[----:B------:R-:W0:Y:S01]  /*0350*/  LDC.64 R6, c[0x0][0x380] ;  /* 0x0000e000ff067b82 */ /* 0x000e220000000a00 */
[----:B------:R-:W-:-:S07]  /*0360*/  IMAD.SHL.U32 R9, R11, 0x2, RZ ;  /* 0x000000020b097824 */ /* 0x000fce00078e00ff */
[----:B------:R-:W1:Y:S01]  /*0370*/  LDC.64 R4, c[0x0][0x388] ;  /* 0x0000e200ff047b82 */ /* 0x000e620000000a00 */
[----:B0-----:R-:W-:-:S05]  /*0380*/  IMAD.WIDE.U32 R6, R9, 0x4, R6 ;  /* 0x0000000409067825 */ /* 0x001fca00078e0006 */
[----:B------:R-:W2:Y:S01]  /*0390*/  LDG.E.CONSTANT R9, desc[UR14][R6.64] ;  /* 0x0000000e06097981 */ /* 0x000ea2000c1e9900 */
[----:B-1----:R-:W-:-:S03]  /*03a0*/  IMAD.WIDE.U32 R4, R11, 0x4, R4 ;  /* 0x000000040b047825 */ /* 0x002fc600078e0004 */
[----:B------:R-:W3:Y:S04]  /*03b0*/  LDG.E.CONSTANT R11, desc[UR14][R6.64+0x4] ;  /* 0x0000040e060b7981 */ /* 0x000ee8000c1e9900 */
[----:B------:R-:W4:Y:S04]  /*03c0*/  LDG.E.CONSTANT R5, desc[UR14][R4.64] ;  /* 0x0000000e04057981 */ /* 0x000f28000c1e9900 */
[----:B--2---:R0:W-:Y:S04]  /*03d0*/  STS [R16], R9 ;  /* 0x0000000910007388 */ /* 0x0041e80000000800 */
[----:B---3--:R0:W-:Y:S04]  /*03e0*/  STS [R2], R11 ;  /* 0x0000000b02007388 */ /* 0x0081e80000000800 */
[----:B----4-:R0:W-:Y:S01]  /*03f0*/  STS [R0], R5 ;  /* 0x0000000500007388 */ /* 0x0101e20000000800 */
[----:B------:R-:W-:Y:S05]  /*0400*/  BRA `(.L_x_18) ;  /* 0x0000000000147947 */ /* 0x000fea0003800000 */
.L_x_19:
[----:B------:R-:W-:Y:S02]  /*0410*/  HFMA2 R5, -RZ, RZ, -6.109375, 1 ;  /* 0xc61c3c00ff057431 */ /* 0x000fe400000001ff */
[----:B------:R-:W-:-:S03]  /*0420*/  IMAD.MOV.U32 R7, RZ, RZ, 0x2 ;  /* 0x00000002ff077424 */ /* 0x000fc600078e00ff */
[----:B------:R1:W-:Y:S04]  /*0430*/  STS [R16], R5 ;  /* 0x0000000510007388 */ /* 0x0003e80000000800 */
[----:B------:R1:W-:Y:S04]  /*0440*/  STS [R2], R5 ;  /* 0x0000000502007388 */ /* 0x0003e80000000800 */
[----:B------:R1:W-:Y:S02]  /*0450*/  STS [R0], R7 ;  /* 0x0000000700007388 */ /* 0x0003e40000000800 */
.L_x_18:
[----:B------:R-:W-:Y:S05]  /*0460*/  BSYNC.RECONVERGENT B0 ;  /* 0x0000000000007941 */ /* 0x000fea0003800200 */
.L_x_17:
[----:B------:R-:W-:Y:S06]  /*0470*/  BAR.SYNC.DEFER_BLOCKING 0x0 ;  /* 0x0000000000007b1d */ /* 0x000fec0000010000 */
[----:B------:R-:W-:Y:S04]  /*0480*/  BSSY.RECONVERGENT B0, `(.L_x_20) ;  /* 0x00000ca000007945 */ /* 0x000fe80003800200 */
[----:B------:R-:W-:Y:S05]  /*0490*/  @!P0 BRA `(.L_x_21) ;  /* 0x0000000c00208947 */ /* 0x000fea0003800000 */
[----:B------:R-:W-:Y:S01]  /*04a0*/  UISETP.GE.U32.AND UP2, UPT, UR10, 0x7, UPT ;  /* 0x000000070a00788c */ /* 0x000fe2000bf46070 */
[----:B------:R-:W-:Y:S01]  /*04b0*/  IMAD.MOV.U32 R26, RZ, RZ, RZ ;  /* 0x000000ffff1a7224 */ /* 0x000fe200078e00ff */
[----:B------:R-:W-:-:S04]  /*04c0*/  ULOP3.LUT UR16, UR8, 0x7, URZ, 0xc0, !UPT ;  /* 0x0000000708107892 */ /* 0x000fc8000f8ec0ff */
[----:B------:R-:W-:-:S03]  /*04d0*/  UISETP.NE.AND UP1, UPT, UR16, URZ, UPT ;  /* 0x000000ff1000728c */ /* 0x000fc6000bf25270 */
[----:B------:R-:W-:Y:S08]  /*04e0*/  BRA.U !UP2, `(.L_x_22) ;  /* 0x000000050a887547 */ /* 0x000ff0000b800000 */
[----:B------:R-:W-:Y:S01]  /*04f0*/  ULOP3.LUT UR9, UR8, 0x38, URZ, 0xc0, !UPT ;  /* 0x0000003808097892 */ /* 0x000fe2000f8ec0ff */
[----:B------:R-:W-:Y:S01]  /*0500*/  VIADD R24, R3, 0x10 ;  /* 0x0000001003187836 */ /* 0x000fe20000000000 */
[----:B------:R-:W-:Y:S02]  /*0510*/  UIADD3 UR11, UPT, UPT, UR6, 0x10, URZ ;  /* 0x00000010060b7890 */ /* 0x000fe4000fffe0ff */
[----:B------:R-:W-:Y:S02]  /*0520*/  UIADD3 UR12, UPT, UPT, UR7, 0x10, URZ ;  /* 0x00000010070c7890 */ /* 0x000fe4000fffe0ff */
[----:B------:R-:W-:Y:S01]  /*0530*/  IMAD.U32 R26, RZ, RZ, UR9 ;  /* 0x00000009ff1a7e24 */ /* 0x000fe2000f8e00ff */
[----:B------:R-:W-:-:S12]  /*0540*/  UIADD3 UR13, UPT, UPT, -UR9, URZ, URZ ;  /* 0x000000ff090d7290 */ /* 0x000fd8000fffe1ff */
.L_x_23:
[----:B0-----:R-:W0:Y:S01]  /*0550*/  LDS.128 R8, [UR12+-0x10] ;  /* 0xfffff00cff087984 */ /* 0x001e220008000c00 */
[----:B------:R-:W-:-:S03]  /*0560*/  UIADD3 UR13, UPT, UPT, UR13, 0x8, URZ ;  /* 0x000000080d0d7890 */ /* 0x000fc6000fffe0ff */
[----:B------:R-:W2:Y:S01]  /*0570*/  LDS.128 R12, [UR11+-0x10] ;  /* 0xfffff00bff0c7984 */ /* 0x000ea20008000c00 */
[----:B------:R-:W-:-:S03]  /*0580*/  UISETP.NE.AND UP2, UPT, UR13, URZ, UPT ;  /* 0x000000ff0d00728c */ /* 0x000fc6000bf45270 */
[----:B-1----:R-:W1:Y:S01]  /*0590*/  LDS.128 R4, [R24+-0x10] ;  /* 0xfffff00018047984 */ /* 0x002e620000000c00 */
[C---:B0-----:R-:W-:Y:S01]  /*05a0*/  FFMA R8, R17.reuse, 3.4000000953674316406, -R8 ;  /* 0x4059999a11087823 */ /* 0x041fe20000000808 */
[C---:B------:R-:W-:Y:S01]  /*05b0*/  FFMA R9, R17.reuse, 3.4000000953674316406, -R9 ;  /* 0x4059999a11097823 */ /* 0x040fe20000000809 */
[C---:B------:R-:W-:Y:S01]  /*05c0*/  FFMA R10, R17.reuse, 3.4000000953674316406, -R10 ;  /* 0x4059999a110a7823 */ /* 0x040fe2000000080a */
[----:B------:R-:W-:Y:S01]  /*05d0*/  FFMA R11, R17, 3.4000000953674316406, -R11 ;  /* 0x4059999a110b7823 */ /* 0x000fe2000000080b */
[C---:B--2---:R-:W-:Y:S01]  /*05e0*/  FFMA R12, R19.reuse, 3.28125, -R12 ;  /* 0x40520000130c7823 */ /* 0x044fe2000000080c */
[----:B------:R-:W-:Y:S01]  /*05f0*/  FMUL R25, R8, R8 ;  /* 0x0000000808197220 */ /* 0x000fe20000400000 */
[C---:B------:R-:W-:Y:S01]  /*0600*/  FFMA R13, R19.reuse, 3.28125, -R13 ;  /* 0x40520000130d7823 */ /* 0x040fe2000000080d */
[----:B------:R-:W-:Y:S01]  /*0610*/  FFMA R14, R19, 3.28125, -R14 ;  /* 0x40520000130e7823 */ /* 0x000fe2000000080e */
[----:B-1----:R-:W-:Y:S01]  /*0620*/  ISETP.NE.AND P1, PT, R4, RZ, PT ;  /* 0x000000ff0400720c */ /* 0x002fe20003f25270 */
[----:B------:R-:W-:Y:S01]  /*0630*/  FFMA R8, R12, R12, R25 ;  /* 0x0000000c0c087223 */ /* 0x000fe20000000019 */
[----:B------:R-:W-:Y:S01]  /*0640*/  ISETP.NE.AND P3, PT, R4, 0x1, PT ;  /* 0x000000010400780c */ /* 0x000fe20003f65270 */
[----:B------:R-:W-:Y:S01]  /*0650*/  FMUL R4, R9, R9 ;  /* 0x0000000909047220 */ /* 0x000fe20000400000 */
[----:B------:R-:W-:Y:S01]  /*0660*/  ISETP.NE.AND P4, PT, R5, RZ, PT ;  /* 0x000000ff0500720c */ /* 0x000fe20003f85270 */
[----:B------:R-:W-:Y:S01]  /*0670*/  FFMA R15, R19, 3.28125, -R15 ;  /* 0x40520000130f7823 */ /* 0x000fe2000000080f */
[----:B------:R-:W-:Y:S01]  /*0680*/  ISETP.NE.AND P5, PT, R5, 0x1, PT ;  /* 0x000000010500780c */ /* 0x000fe20003fa5270 */
[----:B------:R-:W-:Y:S01]  /*0690*/  FFMA R4, R13, R13, R4 ;  /* 0x0000000d0d047223 */ /* 0x000fe20000000004 */
[----:B------:R-:W-:Y:S01]  /*06a0*/  FSETP.GEU.AND P2, PT, R8, R23, PT ;  /* 0x000000170800720b */ /* 0x000fe20003f4e000 */
[----:B------:R-:W-:Y:S01]  /*06b0*/  FMUL R5, R10, R10 ;  /* 0x0000000a0a057220 */ /* 0x000fe20000400000 */
[----:B------:R-:W-:-:S03]  /*06c0*/  FSETP.GEU.AND P6, PT, R8, R22, PT ;  /* 0x000000160800720b */ /* 0x000fc60003fce000 */
[----:B------:R-:W-:Y:S01]  /*06d0*/  @!P1 FSEL R23, R8, R23, !P2 ;  /* 0x0000001708179208 */ /* 0x000fe20005000000 */
[----:B------:R-:W-:Y:S01]  /*06e0*/  FFMA R5, R14, R14, R5 ;  /* 0x0000000e0e057223 */ /* 0x000fe20000000005 */
[----:B------:R-:W-:Y:S02]  /*06f0*/  @!P3 FSEL R22, R8, R22, !P6 ;  /* 0x000000160816b208 */ /* 0x000fe40007000000 */
[C---:B------:R-:W-:Y:S02]  /*0700*/  ISETP.NE.AND P1, PT, R6.reuse, RZ, PT ;  /* 0x000000ff0600720c */ /* 0x040fe40003f25270 */
[----:B------:R-:W-:Y:S01]  /*0710*/  ISETP.NE.AND P2, PT, R6, 0x1, PT ;  /* 0x000000010600780c */ /* 0x000fe20003f45270 */
[----:B------:R-:W-:Y:S01]  /*0720*/  FMUL R6, R11, R11 ;  /* 0x0000000b0b067220 */ /* 0x000fe20000400000 */
[C---:B------:R-:W-:Y:S01]  /*0730*/  FSETP.GEU.AND P3, PT, R4.reuse, R23, PT ;  /* 0x000000170400720b */ /* 0x040fe20003f6e000 */
[----:B------:R-:W0:Y:S01]  /*0740*/  LDS.128 R8, [UR11] ;  /* 0x0000000bff087984 */ /* 0x000e220008000c00 */
[CC--:B------:R-:W-:Y:S01]  /*0750*/  FSETP.GEU.AND P6, PT, R4.reuse, R22.reuse, PT ;  /* 0x000000160400720b */ /* 0x0c0fe20003fce000 */
[----:B------:R-:W-:Y:S01]  /*0760*/  FFMA R25, R15, R15, R6 ;  /* 0x0000000f0f197223 */ /* 0x000fe20000000006 */
[C---:B------:R-:W-:Y:S01]  /*0770*/  @!P4 FSEL R23, R4.reuse, R23, !P3 ;  /* 0x000000170417c208 */ /* 0x040fe20005800000 */
[----:B------:R-:W1:Y:S01]  /*0780*/  LDS.128 R12, [UR12] ;  /* 0x0000000cff0c7984 */ /* 0x000e620008000c00 */
[----:B------:R-:W-:Y:S01]  /*0790*/  @!P5 FSEL R22, R4, R22, !P6 ;  /* 0x000000160416d208 */ /* 0x000fe20007000000 */
[----:B------:R-:W-:Y:S01]  /*07a0*/  UIADD3 UR11, UPT, UPT, UR11, 0x20, URZ ;  /* 0x000000200b0b7890 */ /* 0x000fe2000fffe0ff */
[C---:B------:R-:W-:Y:S01]  /*07b0*/  FSETP.GEU.AND P5, PT, R5.reuse, R23, PT ;  /* 0x000000170500720b */ /* 0x040fe20003fae000 */
[----:B------:R-:W-:Y:S01]  /*07c0*/  UIADD3 UR12, UPT, UPT, UR12, 0x20, URZ ;  /* 0x000000200c0c7890 */ /* 0x000fe2000fffe0ff */
[----:B------:R-:W-:-:S02]  /*07d0*/  FSETP.GEU.AND P6, PT, R5, R22, PT ;  /* 0x000000160500720b */ /* 0x000fc40003fce000 */
[C---:B------:R-:W-:Y:S02]  /*07e0*/  ISETP.NE.AND P3, PT, R7.reuse, RZ, PT ;  /* 0x000000ff0700720c */ /* 0x040fe40003f65270 */
[----:B------:R-:W-:Y:S02]  /*07f0*/  ISETP.NE.AND P4, PT, R7, 0x1, PT ;  /* 0x000000010700780c */ /* 0x000fe40003f85270 */
[C---:B------:R-:W-:Y:S02]  /*0800*/  @!P1 FSEL R23, R5.reuse, R23, !P5 ;  /* 0x0000001705179208 */ /* 0x040fe40006800000 */
[----:B------:R-:W-:Y:S02]  /*0810*/  @!P2 FSEL R22, R5, R22, !P6 ;  /* 0x000000160516a208 */ /* 0x000fe40007000000 */
[----:B------:R2:W3:Y:S01]  /*0820*/  LDS.128 R4, [R24] ;  /* 0x0000000018047984 */ /* 0x0004e20000000c00 */
[C---:B------:R-:W-:Y:S02]  /*0830*/  FSETP.GEU.AND P1, PT, R25.reuse, R23, PT ;  /* 0x000000171900720b */ /* 0x040fe40003f2e000 */
[----:B------:R-:W-:-:S02]  /*0840*/  FSETP.GEU.AND P2, PT, R25, R22, PT ;  /* 0x000000161900720b */ /* 0x000fc40003f4e000 */
[C---:B------:R-:W-:Y:S02]  /*0850*/  @!P3 FSEL R23, R25.reuse, R23, !P1 ;  /* 0x000000171917b208 */ /* 0x040fe40004800000 */
[----:B------:R-:W-:Y:S01]  /*0860*/  @!P4 FSEL R22, R25, R22, !P2 ;  /* 0x000000161916c208 */ /* 0x000fe20005000000 */
[----:B--2---:R-:W-:Y:S02]  /*0870*/  VIADD R24, R24, 0x20 ;  /* 0x0000002018187836 */ /* 0x004fe40000000000 */
[C---:B0-----:R-:W-:Y:S01]  /*0880*/  FFMA R8, R19.reuse, 3.28125, -R8 ;  /* 0x4052000013087823 */ /* 0x041fe20000000808 */
[C---:B------:R-:W-:Y:S01]  /*0890*/  FFMA R9, R19.reuse, 3.28125, -R9 ;  /* 0x4052000013097823 */ /* 0x040fe20000000809 */
[C---:B------:R-:W-:Y:S01]  /*08a0*/  FFMA R10, R19.reuse, 3.28125, -R10 ;  /* 0x40520000130a7823 */ /* 0x040fe2000000080a */
[----:B------:R-:W-:Y:S01]  /*08b0*/  FFMA R11, R19, 3.28125, -R11 ;  /* 0x40520000130b7823 */ /* 0x000fe2000000080b */
[C---:B-1----:R-:W-:Y:S01]  /*08c0*/  FFMA R12, R17.reuse, 3.4000000953674316406, -R12 ;  /* 0x4059999a110c7823 */ /* 0x042fe2000000080c */
[C---:B------:R-:W-:Y:S01]  /*08d0*/  FFMA R13, R17.reuse, 3.4000000953674316406, -R13 ;  /* 0x4059999a110d7823 */ /* 0x040fe2000000080d */
[C---:B------:R-:W-:Y:S01]  /*08e0*/  FFMA R14, R17.reuse, 3.4000000953674316406, -R14 ;  /* 0x4059999a110e7823 */ /* 0x040fe2000000080e */
[----:B------:R-:W-:Y:S01]  /*08f0*/  FFMA R15, R17, 3.4000000953674316406, -R15 ;  /* 0x4059999a110f7823 */ /* 0x000fe2000000080f */
[----:B------:R-:W-:-:S04]  /*0900*/  FMUL R27, R12, R12 ;  /* 0x0000000c0c1b7220 */ /* 0x000fc80000400000 */
[----:B------:R-:W-:-:S05]  /*0910*/  FFMA R8, R8, R8, R27 ;  /* 0x0000000808087223 */ /* 0x000fca000000001b */
[----:B------:R-:W-:Y:S02]  /*0920*/  FSETP.GEU.AND P4, PT, R8, R23, PT ;  /* 0x000000170800720b */ /* 0x000fe40003f8e000 */
[C---:B---3--:R-:W-:Y:S02]  /*0930*/  ISETP.NE.AND P3, PT, R4.reuse, RZ, PT ;  /* 0x000000ff0400720c */ /* 0x048fe40003f65270 */
[----:B------:R-:W-:Y:S01]  /*0940*/  ISETP.NE.AND P5, PT, R4, 0x1, PT ;  /* 0x000000010400780c */ /* 0x000fe20003fa5270 */
[----:B------:R-:W-:Y:S01]  /*0950*/  FMUL R4, R13, R13 ;  /* 0x0000000d0d047220 */ /* 0x000fe20000400000 */
[C---:B------:R-:W-:Y:S02]  /*0960*/  ISETP.NE.AND P1, PT, R5.reuse, RZ, PT ;  /* 0x000000ff0500720c */ /* 0x040fe40003f25270 */
[----:B------:R-:W-:Y:S01]  /*0970*/  ISETP.NE.AND P2, PT, R5, 0x1, PT ;  /* 0x000000010500780c */ /* 0x000fe20003f45270 */
[----:B------:R-:W-:Y:S01]  /*0980*/  FFMA R4, R9, R9, R4 ;  /* 0x0000000909047223 */ /* 0x000fe20000000004 */
[----:B------:R-:W-:Y:S01]  /*0990*/  FSETP.GEU.AND P6, PT, R8, R22, PT ;  /* 0x000000160800720b */ /* 0x000fe20003fce000 */
[----:B------:R-:W-:-:S04]  /*09a0*/  FMUL R5, R14, R14 ;  /* 0x0000000e0e057220 */ /* 0x000fc80000400000 */
[----:B------:R-:W-:Y:S01]  /*09b0*/  @!P3 FSEL R23, R8, R23, !P4 ;  /* 0x000000170817b208 */ /* 0x000fe20006000000 */
[----:B------:R-:W-:Y:S01]  /*09c0*/  FFMA R5, R10, R10, R5 ;  /* 0x0000000a0a057223 */ /* 0x000fe20000000005 */
[----:B------:R-:W-:Y:S02]  /*09d0*/  @!P5 FSEL R22, R8, R22, !P6 ;  /* 0x000000160816d208 */ /* 0x000fe40007000000 */
[C---:B------:R-:W-:Y:S02]  /*09e0*/  ISETP.NE.AND P3, PT, R6.reuse, RZ, PT ;  /* 0x000000ff0600720c */ /* 0x040fe40003f65270 */
[----:B------:R-:W-:Y:S02]  /*09f0*/  ISETP.NE.AND P4, PT, R6, 0x1, PT ;  /* 0x000000010600780c */ /* 0x000fe40003f85270 */
[C---:B------:R-:W-:Y:S02]  /*0a00*/  FSETP.GEU.AND P5, PT, R4.reuse, R23, PT ;  /* 0x000000170400720b */ /* 0x040fe40003fae000 */
[----:B------:R-:W-:-:S02]  /*0a10*/  FSETP.GEU.AND P6, PT, R4, R22, PT ;  /* 0x000000160400720b */ /* 0x000fc40003fce000 */
[C---:B------:R-:W-:Y:S02]  /*0a20*/  @!P1 FSEL R23, R4.reuse, R23, !P5 ;  /* 0x0000001704179208 */ /* 0x040fe40006800000 */
[----:B------:R-:W-:Y:S01]  /*0a30*/  @!P2 FSEL R22, R4, R22, !P6 ;  /* 0x000000160416a208 */ /* 0x000fe20007000000 */
[----:B------:R-:W-:Y:S01]  /*0a40*/  FMUL R4, R15, R15 ;  /* 0x0000000f0f047220 */ /* 0x000fe20000400000 */
[C---:B------:R-:W-:Y:S02]  /*0a50*/  ISETP.NE.AND P1, PT, R7.reuse, RZ, PT ;  /* 0x000000ff0700720c */ /* 0x040fe40003f25270 */
[----:B------:R-:W-:Y:S01]  /*0a60*/  ISETP.NE.AND P2, PT, R7, 0x1, PT ;  /* 0x000000010700780c */ /* 0x000fe20003f45270 */
[----:B------:R-:W-:Y:S01]  /*0a70*/  FFMA R4, R11, R11, R4 ;  /* 0x0000000b0b047223 */ /* 0x000fe20000000004 */
[C---:B------:R-:W-:Y:S02]  /*0a80*/  FSETP.GEU.AND P5, PT, R5.reuse, R23, PT ;  /* 0x000000170500720b */ /* 0x040fe40003fae000 */
[----:B------:R-:W-:-:S02]  /*0a90*/  FSETP.GEU.AND P6, PT, R5, R22, PT ;  /* 0x000000160500720b */ /* 0x000fc40003fce000 */
[C---:B------:R-:W-:Y:S02]  /*0aa0*/  @!P3 FSEL R23, R5.reuse, R23, !P5 ;  /* 0x000000170517b208 */ /* 0x040fe40006800000 */
[----:B------:R-:W-:Y:S02]  /*0ab0*/  @!P4 FSEL R22, R5, R22, !P6 ;  /* 0x000000160516c208 */ /* 0x000fe40007000000 */
[CC--:B------:R-:W-:Y:S02]  /*0ac0*/  FSETP.GEU.AND P3, PT, R4.reuse, R23.reuse, PT ;  /* 0x000000170400720b */ /* 0x0c0fe40003f6e000 */
[CC--:B------:R-:W-:Y:S02]  /*0ad0*/  FSETP.GEU.AND P4, PT, R4.reuse, R22.reuse, PT ;  /* 0x000000160400720b */ /* 0x0c0fe40003f8e000 */
[C---:B------:R-:W-:Y:S02]  /*0ae0*/  @!P1 FSEL R23, R4.reuse, R23, !P3 ;  /* 0x0000001704179208 */ /* 0x040fe40005800000 */
[----:B------:R-:W-:Y:S01]  /*0af0*/  @!P2 FSEL R22, R4, R22, !P4 ;  /* 0x000000160416a208 */ /* 0x000fe20006000000 */
[----:B------:R-:W-:Y:S08]  /*0b00*/  BRA.U UP2, `(.L_x_23) ;  /* 0xfffffff902907547 */ /* 0x000ff0000b83ffff */
.L_x_22:
[----:B------:R-:W-:Y:S05]  /*0b10*/  BRA.U !UP1, `(.L_x_21) ;  /* 0x0000000509807547 */ /* 0x000fea000b800000 */
[----:B------:R-:W2:Y:S01]  /*0b20*/  S2UR UR11, SR_CgaCtaId ;  /* 0x00000000000b79c3 */ /* 0x000ea20000008800 */
[----:B------:R-:W-:Y:S01]  /*0b30*/  UMOV UR9, 0x400 ;  /* 0x0000040000097882 */ /* 0x000fe20000000000 */
[----:B------:R-:W-:Y:S01]  /*0b40*/  LEA R25, R26, UR7, 0x2 ;  /* 0x000000071a197c11 */ /* 0x000fe2000f8e10ff */
[----:B------:R-:W-:Y:S02]  /*0b50*/  UIADD3 UR9, UPT, UPT, UR9, 0x100, URZ ;  /* 0x0000010009097890 */ /* 0x000fe4000fffe0ff */
[----:B------:R-:W-:Y:S02]  /*0b60*/  UISETP.NE.AND UP1, UPT, UR16, 0x1, UPT ;  /* 0x000000011000788c */ /* 0x000fe4000bf25270 */
[----:B0-----:R-:W0:Y:S01]  /*0b70*/  LDS.128 R8, [R25] ;  /* 0x0000000019087984 */ /* 0x001e220000000c00 */
[----:B--2---:R-:W-:-:S06]  /*0b80*/  ULEA UR9, UR11, UR9, 0x18 ;  /* 0x000000090b097291 */ /* 0x004fcc000f8ec0ff */
[----:B------:R-:W-:-:S05]  /*0b90*/  IMAD.U32 R3, RZ, RZ, UR9 ;  /* 0x00000009ff037e24 */ /* 0x000fca000f8e00ff */
[C---:B------:R-:W-:Y:S02]  /*0ba0*/  LEA R24, R26.reuse, R3, 0x2 ;  /* 0x000000031a187211 */ /* 0x040fe400078e10ff */
[----:B------:R-:W-:-:S03]  /*0bb0*/  LEA R26, R26, UR6, 0x2 ;  /* 0x000000061a1a7c11 */ /* 0x000fc6000f8e10ff */
[----:B-1----:R-:W1:Y:S04]  /*0bc0*/  LDS.128 R4, [R24] ;  /* 0x0000000018047984 */ /* 0x002e680000000c00 */
[----:B------:R-:W2:Y:S01]  /*0bd0*/  LDS.128 R12, [R26] ;  /* 0x000000001a0c7984 */ /* 0x000ea20000000c00 */
[----:B0-----:R-:W-:-:S04]  /*0be0*/  FFMA R8, R17, 3.4000000953674316406, -R8 ;  /* 0x4059999a11087823 */ /* 0x001fc80000000808 */
[----:B------:R-:W-:Y:S01]  /*0bf0*/  FMUL R27, R8, R8 ;  /* 0x00000008081b7220 */ /* 0x000fe20000400000 */
[C---:B-1----:R-:W-:Y:S02]  /*0c00*/  ISETP.NE.AND P1, PT, R4.reuse, RZ, PT ;  /* 0x000000ff0400720c */ /* 0x042fe40003f25270 */
[----:B------:R-:W-:Y:S01]  /*0c10*/  ISETP.NE.AND P3, PT, R4, 0x1, PT ;  /* 0x000000010400780c */ /* 0x000fe20003f65270 */
[----:B--2---:R-:W-:-:S04]  /*0c20*/  FFMA R12, R19, 3.28125, -R12 ;  /* 0x40520000130c7823 */ /* 0x004fc8000000080c */
[----:B------:R-:W-:-:S05]  /*0c30*/  FFMA R27, R12, R12, R27 ;  /* 0x0000000c0c1b7223 */ /* 0x000fca000000001b */
[CC--:B------:R-:W-:Y:S02]  /*0c40*/  FSETP.GEU.AND P2, PT, R27.reuse, R23.reuse, PT ;  /* 0x000000171b00720b */ /* 0x0c0fe40003f4e000 */
[CC--:B------:R-:W-:Y:S02]  /*0c50*/  FSETP.GEU.AND P4, PT, R27.reuse, R22.reuse, PT ;  /* 0x000000161b00720b */ /* 0x0c0fe40003f8e000 */
[C---:B------:R-:W-:Y:S02]  /*0c60*/  @!P1 FSEL R23, R27.reuse, R23, !P2 ;  /* 0x000000171b179208 */ /* 0x040fe40005000000 */
[----:B------:R-:W-:Y:S01]  /*0c70*/  @!P3 FSEL R22, R27, R22, !P4 ;  /* 0x000000161b16b208 */ /* 0x000fe20006000000 */
[----:B------:R-:W-:Y:S08]  /*0c80*/  BRA.U !UP1, `(.L_x_21) ;  /* 0x0000000509247547 */ /* 0x000ff0000b800000 */
[----:B------:R-:W-:Y:S01]  /*0c90*/  FFMA R9, R17, 3.4000000953674316406, -R9 ;  /* 0x4059999a11097823 */ /* 0x000fe20000000809 */
[----:B------:R-:W-:Y:S01]  /*0ca0*/  FFMA R13, R19, 3.28125, -R13 ;  /* 0x40520000130d7823 */ /* 0x000fe2000000080d */
[----:B------:R-:W-:Y:S01]  /*0cb0*/  ISETP.NE.AND P1, PT, R5, RZ, PT ;  /* 0x000000ff0500720c */ /* 0x000fe20003f25270 */
[----:B------:R-:W-:Y:S01]  /*0cc0*/  UISETP.NE.AND UP1, UPT, UR16, 0x2, UPT ;  /* 0x000000021000788c */ /* 0x000fe2000bf25270 */
[----:B------:R-:W-:Y:S01]  /*0cd0*/  FMUL R4, R9, R9 ;  /* 0x0000000909047220 */ /* 0x000fe20000400000 */
[----:B------:R-:W-:-:S03]  /*0ce0*/  ISETP.NE.AND P3, PT, R5, 0x1, PT ;  /* 0x000000010500780c */ /* 0x000fc60003f65270 */
        /* <DEDUP_REMOVED lines=30> */
[----:B------:R-:W0:Y:S01]  /*0ed0*/  LDS.128 R4, [R25+0x10] ;  /* 0x0000100019047984 */ /* 0x000e220000000c00 */
[----:B------:R-:W-:-:S03]  /*0ee0*/  UISETP.NE.AND UP1, UPT, UR16, 0x5, UPT ;  /* 0x000000051000788c */ /* 0x000fc6000bf25270 */
[----:B------:R-:W1:Y:S04]  /*0ef0*/  LDS.128 R8, [R26+0x10] ;  /* 0x000010001a087984 */ /* 0x000e680000000c00 */
[----:B------:R-:W2:Y:S01]  /*0f00*/  LDS.128 R12, [R24+0x10] ;  /* 0x00001000180c7984 */ /* 0x000ea20000000c00 */
[----:B0-----:R-:W-:Y:S01]  /*0f10*/  FFMA R4, R17, 3.4000000953674316406, -R4 ;  /* 0x4059999a11047823 */ /* 0x001fe20000000804 */
[----:B-1----:R-:W-:-:S03]  /*0f20*/  FFMA R8, R19, 3.28125, -R8 ;  /* 0x4052000013087823 */ /* 0x002fc60000000808 */
[----:B------:R-:W-:Y:S01]  /*0f30*/  FMUL R7, R4, R4 ;  /* 0x0000000404077220 */ /* 0x000fe20000400000 */
[----:B--2---:R-:W-:-:S03]  /*0f40*/  ISETP.NE.AND P1, PT, R12, RZ, PT ;  /* 0x000000ff0c00720c */ /* 0x004fc60003f25270 */
[----:B------:R-:W-:Y:S01]  /*0f50*/  FFMA R7, R8, R8, R7 ;  /* 0x0000000808077223 */ /* 0x000fe20000000007 */
[----:B------:R-:W-:-:S04]  /*0f60*/  ISETP.NE.AND P3, PT, R12, 0x1, PT ;  /* 0x000000010c00780c */ /* 0x000fc80003f65270 */
[C---:B------:R-:W-:Y:S02]  /*0f70*/  FSETP.GEU.AND P2, PT, R7.reuse, R23, PT ;  /* 0x000000170700720b */ /* 0x040fe40003f4e000 */
[----:B------:R-:W-:-:S03]  /*0f80*/  FSETP.GEU.AND P4, PT, R7, R22, PT ;  /* 0x000000160700720b */ /* 0x000fc60003f8e000 */
[----:B------:R-:W-:-:S04]  /*0f90*/  @!P1 FSEL R23, R7, R23, !P2 ;  /* 0x0000001707179208 */ /* 0x000fc80005000000 */
[----:B------:R-:W-:Y:S01]  /*0fa0*/  @!P3 FSEL R22, R7, R22, !P4 ;  /* 0x000000160716b208 */ /* 0x000fe20006000000 */
[----:B------:R-:W-:Y:S06]  /*0fb0*/  BRA.U !UP1, `(.L_x_21) ;  /* 0x0000000109587547 */ /* 0x000fec000b800000 */
        /* <DEDUP_REMOVED lines=14> */
[----:B------:R-:W-:Y:S02]  /*10a0*/  ISETP.NE.AND P1, PT, R14, RZ, PT ;  /* 0x000000ff0e00720c */ /* 0x000fe40003f25270 */
[----:B------:R-:W-:Y:S01]  /*10b0*/  FMUL R5, R6, R6 ;  /* 0x0000000606057220 */ /* 0x000fe20000400000 */
[----:B------:R-:W-:-:S03]  /*10c0*/  ISETP.NE.AND P3, PT, R14, 0x1, PT ;  /* 0x000000010e00780c */ /* 0x000fc60003f65270 */
[----:B------:R-:W-:-:S05]  /*10d0*/  FFMA R5, R10, R10, R5 ;  /* 0x0000000a0a057223 */ /* 0x000fca0000000005 */
[CC--:B------:R-:W-:Y:S02]  /*10e0*/  FSETP.GEU.AND P2, PT, R5.reuse, R23.reuse, PT ;  /* 0x000000170500720b */ /* 0x0c0fe40003f4e000 */
[CC--:B------:R-:W-:Y:S02]  /*10f0*/  FSETP.GEU.AND P4, PT, R5.reuse, R22.reuse, PT ;  /* 0x000000160500720b */ /* 0x0c0fe40003f8e000 */
[C---:B------:R-:W-:Y:S02]  /*1100*/  @!P1 FSEL R23, R5.reuse, R23, !P2 ;  /* 0x0000001705179208 */ /* 0x040fe40005000000 */
[----:B------:R-:W-:-:S09]  /*1110*/  @!P3 FSEL R22, R5, R22, !P4 ;  /* 0x000000160516b208 */ /* 0x000fd20006000000 */
.L_x_21:
[----:B------:R-:W-:Y:S05]  /*1120*/  BSYNC.RECONVERGENT B0 ;  /* 0x0000000000007941 */ /* 0x000fea0003800200 */
.L_x_20:
[----:B------:R-:W-:Y:S01]  /*1130*/  BAR.SYNC.DEFER_BLOCKING 0x0 ;  /* 0x0000000000007b1d */ /* 0x000fe20000010000 */
[----:B------:R-:W-:-:S05]  /*1140*/  UIADD3 UR4, UPT, UPT, UR4, 0x1, URZ ;  /* 0x0000000104047890 */ /* 0x000fca000fffe0ff */
[----:B------:R-:W-:Y:S07]  /*1150*/  BRA.U !UP0, `(.L_x_24) ;  /* 0xfffffff1083c7547 */ /* 0x000fee000b83ffff */
.L_x_16:
[----:B------:R-:W-:-:S04]  /*1160*/  ISETP.GT.U32.AND P0, PT, R20, 0x13, PT ;  /* 0x000000131400780c */ /* 0x000fc80003f04070 */
[----:B------:R-:W-:-:S13]  /*1170*/  ISETP.GT.OR P0, PT, R21, 0x1f, P0 ;  /* 0x0000001f1500780c */ /* 0x000fda0000704670 */
[----:B------:R-:W-:Y:S05]  /*1180*/  @P0 EXIT ;  /* 0x000000000000094d */ /* 0x000fea0003800000 */
[----:B01----:R-:W-:Y:S01]  /*1190*/  VIADD R0, R22, 0xf3000000 ;  /* 0xf300000016007836 */ /* 0x003fe20000000000 */
[----:B------:R0:W1:Y:S01]  /*11a0*/  MUFU.RSQ R5, R22 ;  /* 0x0000001600057308 */ /* 0x0000620000001400 */
[----:B------:R-:W-:Y:S03]  /*11b0*/  BSSY.RECONVERGENT B0, `(.L_x_25) ;  /* 0x000000b000007945 */ /* 0x000fe60003800200 */
[----:B------:R-:W-:-:S13]  /*11c0*/  ISETP.GT.U32.AND P0, PT, R0, 0x727fffff, PT ;  /* 0x727fffff0000780c */ /* 0x000fda0003f04070 */
[----:B01----:R-:W-:Y:S05]  /*11d0*/  @!P0 BRA `(.L_x_26) ;  /* 0x0000000000108947 */ /* 0x003fea0003800000 */
[----:B------:R-:W-:-:S07]  /*11e0*/  MOV R7, 0x1200 ;  /* 0x0000120000077802 */ /* 0x000fce0000000f00 */
[----:B------:R-:W-:Y:S05]  /*11f0*/  CALL.REL.NOINC `($__internal_2_$__cuda_sm20_sqrt_rn_f32_slowpath) ;  /* 0x0000000400987944 */ /* 0x000fea0003c00000 */
[----:B------:R-:W-:Y:S01]  /*1200*/  IMAD.MOV.U32 R0, RZ, RZ, R4 ;  /* 0x000000ffff007224 */ /* 0x000fe200078e0004 */
[----:B------:R-:W-:Y:S06]  /*1210*/  BRA `(.L_x_27) ;  /* 0x0000000000107947 */ /* 0x000fec0003800000 */
.L_x_26:
[C---:B------:R-:W-:Y:S01]  /*1220*/  FMUL.FTZ R3, R5.reuse, R22 ;  /* 0x0000001605037220 */ /* 0x040fe20000410000 */
[----:B------:R-:W-:-:S03]  /*1230*/  FMUL.FTZ R2, R5, 0.5 ;  /* 0x3f00000005027820 */ /* 0x000fc60000410000 */
[----:B------:R-:W-:-:S04]  /*1240*/  FFMA R0, -R3, R3, R22 ;  /* 0x0000000303007223 */ /* 0x000fc80000000116 */
[----:B------:R-:W-:-:S07]  /*1250*/  FFMA R0, R0, R2, R3 ;  /* 0x0000000200007223 */ /* 0x000fce0000000003 */
.L_x_27:
[----:B------:R-:W-:Y:S05]  /*1260*/  BSYNC.RECONVERGENT B0 ;  /* 0x0000000000007941 */ /* 0x000fea0003800200 */
.L_x_25:
[----:B------:R-:W-:Y:S01]  /*1270*/  VIADD R2, R23, 0xf3000000 ;  /* 0xf300000017027836 */ /* 0x000fe20000000000 */
[----:B------:R0:W1:Y:S01]  /*1280*/  MUFU.RSQ R4, R23 ;  /* 0x0000001700047308 */ /* 0x0000620000001400 */
[----:B------:R-:W-:Y:S03]  /*1290*/  BSSY.RECONVERGENT B0, `(.L_x_28) ;  /* 0x000000c000007945 */ /* 0x000fe60003800200 */
[----:B------:R-:W-:-:S13]  /*12a0*/  ISETP.GT.U32.AND P0, PT, R2, 0x727fffff, PT ;  /* 0x727fffff0200780c */ /* 0x000fda0003f04070 */
[----:B01----:R-:W-:Y:S05]  /*12b0*/  @!P0 BRA `(.L_x_29) ;  /* 0x0000000000148947 */ /* 0x003fea0003800000 */
[----:B------:R-:W-:Y:S01]  /*12c0*/  IMAD.MOV.U32 R22, RZ, RZ, R23 ;  /* 0x000000ffff167224 */ /* 0x000fe200078e0017 */
[----:B------:R-:W-:-:S07]  /*12d0*/  MOV R7, 0x12f0 ;  /* 0x000012f000077802 */ /* 0x000fce0000000f00 */
[----:B------:R-:W-:Y:S05]  /*12e0*/  CALL.REL.NOINC `($__internal_2_$__cuda_sm20_sqrt_rn_f32_slowpath) ;  /* 0x00000004005c7944 */ /* 0x000fea0003c00000 */
[----:B------:R-:W-:Y:S01]  /*12f0*/  IMAD.MOV.U32 R3, RZ, RZ, R4 ;  /* 0x000000ffff037224 */ /* 0x000fe200078e0004 */
[----:B------:R-:W-:Y:S06]  /*1300*/  BRA `(.L_x_30) ;  /* 0x0000000000107947 */ /* 0x000fec0003800000 */
.L_x_29:
[C---:B------:R-:W-:Y:S01]  /*1310*/  FMUL.FTZ R2, R4.reuse, R23 ;  /* 0x0000001704027220 */ /* 0x040fe20000410000 */
[----:B------:R-:W-:-:S03]  /*1320*/  FMUL.FTZ R4, R4, 0.5 ;  /* 0x3f00000004047820 */ /* 0x000fc60000410000 */
[----:B------:R-:W-:-:S04]  /*1330*/  FFMA R3, -R2, R2, R23 ;  /* 0x0000000202037223 */ /* 0x000fc80000000117 */
[----:B------:R-:W-:-:S07]  /*1340*/  FFMA R3, R3, R4, R2 ;  /* 0x0000000403037223 */ /* 0x000fce0000000002 */
.L_x_30:
[----:B------:R-:W-:Y:S05]  /*1350*/  BSYNC.RECONVERGENT B0 ;  /* 0x0000000000007941 */ /* 0x000fea0003800200 */
.L_x_28:
[----:B------:R-:W-:Y:S01]  /*1360*/  FADD R0, -R3, R0 ;  /* 0x0000000003007221 */ /* 0x000fe20000000100 */
[----:B------:R-:W-:Y:S03]  /*1370*/  BSSY.RECONVERGENT B0, `(.L_x_31) ;  /* 0x0000014000007945 */ /* 0x000fe60003800200 */
[----:B------:R-:W-:-:S04]  /*1380*/  FMUL R0, R0, -0.28000000119209289551 ;  /* 0xbe8f5c2900007820 */ /* 0x000fc80000400000 */
[----:B------:R-:W-:-:S05]  /*1390*/  FMUL R0, R0, 1.4426950216293334961 ;  /* 0x3fb8aa3b00007820 */ /* 0x000fca0000400000 */
[----:B------:R-:W-:-:S13]  /*13a0*/  FSETP.GEU.AND P0, PT, R0, -126, PT ;  /* 0xc2fc00000000780b */ /* 0x000fda0003f0e000 */
[----:B------:R-:W-:-:S04]  /*13b0*/  @!P0 FMUL R0, R0, 0.5 ;  /* 0x3f00000000008820 */ /* 0x000fc80000400000 */
[----:B------:R-:W0:Y:S02]  /*13c0*/  MUFU.EX2 R2, R0 ;  /* 0x0000000000027308 */ /* 0x000e240000000800 */
[----:B0-----:R-:W-:-:S04]  /*13d0*/  @!P0 FMUL R2, R2, R2 ;  /* 0x0000000202028220 */ /* 0x001fc80000400000 */
[----:B------:R-:W-:-:S04]  /*13e0*/  FADD R6, R2, 1 ;  /* 0x3f80000002067421 */ /* 0x000fc80000000000 */
[----:B------:R-:W-:-:S05]  /*13f0*/  VIADD R2, R6, 0x1800000 ;  /* 0x0180000006027836 */ /* 0x000fca0000000000 */
[----:B------:R-:W-:-:S04]  /*1400*/  LOP3.LUT R2, R2, 0x7f800000, RZ, 0xc0, !PT ;  /* 0x7f80000002027812 */ /* 0x000fc800078ec0ff */
[----:B------:R-:W-:-:S13]  /*1410*/  ISETP.GT.U32.AND P0, PT, R2, 0x1ffffff, PT ;  /* 0x01ffffff0200780c */ /* 0x000fda0003f04070 */
[----:B------:R-:W-:Y:S05]  /*1420*/  @P0 BRA `(.L_x_32) ;  /* 0x0000000000100947 */ /* 0x000fea0003800000 */
[----:B------:R-:W-:-:S07]  /*1430*/  MOV R4, 0x1450 ;  /* 0x0000145000047802 */ /* 0x000fce0000000f00 */
[----:B------:R-:W-:Y:S05]  /*1440*/  CALL.REL.NOINC `($__internal_1_$__cuda_sm20_rcp_rn_f32_slowpath) ;  /* 0x0000000000307944 */ /* 0x000fea0003c00000 */
[----:B------:R-:W-:Y:S01]  /*1450*/  MOV R5, R3 ;  /* 0x0000000300057202 */ /* 0x000fe20000000f00 */
[----:B------:R-:W-:Y:S06]  /*1460*/  BRA `(.L_x_33) ;  /* 0x0000000000107947 */ /* 0x000fec0003800000 */
.L_x_32:
[----:B------:R-:W0:Y:S02]  /*1470*/  MUFU.RCP R5, R6 ;  /* 0x0000000600057308 */ /* 0x000e240000001000 */
[----:B0-----:R-:W-:-:S04]  /*1480*/  FFMA R0, R6, R5, -1 ;  /* 0xbf80000006007423 */ /* 0x001fc80000000005 */
[----:B------:R-:W-:-:S04]  /*1490*/  FADD.FTZ R0, -R0, -RZ ;  /* 0x800000ff00007221 */ /* 0x000fc80000010100 */
[----:B------:R-:W-:-:S07]  /*14a0*/  FFMA R5, R5, R0, R5 ;  /* 0x0000000005057223 */ /* 0x000fce0000000005 */
.L_x_33:
[----:B------:R-:W-:Y:S05]  /*14b0*/  BSYNC.RECONVERGENT B0 ;  /* 0x0000000000007941 */ /* 0x000fea0003800200 */
.L_x_31:
[----:B------:R-:W0:Y:S01]  /*14c0*/  LDC.64 R2, c[0x0][0x390] ;  /* 0x0000e400ff027b82 */ /* 0x000e220000000a00 */
[----:B------:R-:W-:-:S04]  /*14d0*/  IMAD R21, R20, 0x20, R21 ;  /* 0x0000002014157824 */ /* 0x000fc800078e0215 */
[----:B0-----:R-:W-:-:S05]  /*14e0*/  IMAD.WIDE R2, R21, 0x4, R2 ;  /* 0x0000000415027825 */ /* 0x001fca00078e0202 */
[----:B------:R-:W-:Y:S01]  /*14f0*/  STG.E desc[UR14][R2.64], R5 ;  /* 0x0000000502007986 */ /* 0x000fe2000c10190e */
[----:B------:R-:W-:Y:S05]  /*1500*/  EXIT ;  /* 0x000000000000794d */ /* 0x000fea0003800000 */
        .weak           $__internal_1_$__cuda_sm20_rcp_rn_f32_slowpath
        .type           $__internal_1_$__cuda_sm20_rcp_rn_f32_slowpath,@function
        .size           $__internal_1_$__cuda_sm20_rcp_rn_f32_slowpath,($__internal_2_$__cuda_sm20_sqrt_rn_f32_slowpath - $__internal_1_$__cuda_sm20_rcp_rn_f32_slowpath)
$__internal_1_$__cuda_sm20_rcp_rn_f32_slowpath:
[----:B------:R-:W-:Y:S01]  /*1510*/  IMAD.SHL.U32 R0, R6, 0x2, RZ ;  /* 0x0000000206007824 */ /* 0x000fe200078e00ff */
[----:B------:R-:W-:Y:S04]  /*1520*/  BSSY.RECONVERGENT B1, `(.L_x_34) ;  /* 0x0000031000017945 */ /* 0x000fe80003800200 */
[----:B------:R-:W-:Y:S01]  /*1530*/  SHF.R.U32.HI R7, RZ, 0x18, R0 ;  /* 0x00000018ff077819 */ /* 0x000fe20000011600 */
[----:B------:R-:W-:-:S03]  /*1540*/  IMAD.MOV.U32 R0, RZ, RZ, R6 ;  /* 0x000000ffff007224 */ /* 0x000fc600078e0006 */
[----:B------:R-:W-:-:S13]  /*1550*/  ISETP.NE.U32.AND P0, PT, R7, RZ, PT ;  /* 0x000000ff0700720c */ /* 0x000fda0003f05070 */
[----:B------:R-:W-:Y:S05]  /*1560*/  @P0 BRA `(.L_x_35) ;  /* 0x0000000000280947 */ /* 0x000fea0003800000 */
[----:B------:R-:W-:-:S05]  /*1570*/  IMAD.SHL.U32 R2, R0, 0x2, RZ ;  /* 0x0000000200027824 */ /* 0x000fca00078e00ff */
[----:B------:R-:W-:-:S13]  /*1580*/  ISETP.NE.AND P0, PT, R2, RZ, PT ;  /* 0x000000ff0200720c */ /* 0x000fda0003f05270 */
[----:B------:R-:W-:Y:S01]  /*1590*/  @P0 FFMA R5, R0, 1.84467440737095516160e+19, RZ ;  /* 0x5f80000000050823 */ /* 0x000fe200000000ff */
[----:B------:R-:W-:Y:S08]  /*15a0*/  @!P0 MUFU.RCP R3, R0 ;  /* 0x0000000000038308 */ /* 0x000ff00000001000 */
[----:B------:R-:W0:Y:S02]  /*15b0*/  @P0 MUFU.RCP R2, R5 ;  /* 0x0000000500020308 */ /* 0x000e240000001000 */
[----:B0-----:R-:W-:-:S04]  /*15c0*/  @P0 FFMA R6, R5, R2, -1 ;  /* 0xbf80000005060423 */ /* 0x001fc80000000002 */
[----:B------:R-:W-:-:S04]  /*15d0*/  @P0 FADD.FTZ R7, -R6, -RZ ;  /* 0x800000ff06070221 */ /* 0x000fc80000010100 */
[----:B------:R-:W-:-:S04]  /*15e0*/  @P0 FFMA R2, R2, R7, R2 ;  /* 0x0000000702020223 */ /* 0x000fc80000000002 */
[----:B------:R-:W-:Y:S01]  /*15f0*/  @P0 FFMA R3, R2, 1.84467440737095516160e+19, RZ ;  /* 0x5f80000002030823 */ /* 0x000fe200000000ff */
[----:B------:R-:W-:Y:S06]  /*1600*/  BRA `(.L_x_36) ;  /* 0x0000000000887947 */ /* 0x000fec0003800000 */
.L_x_35:
[----:B------:R-:W-:-:S05]  /*1610*/  VIADD R9, R7, 0xffffff03 ;  /* 0xffffff0307097836 */ /* 0x000fca0000000000 */
[----:B------:R-:W-:-:S13]  /*1620*/  ISETP.GT.U32.AND P0, PT, R9, 0x1, PT ;  /* 0x000000010900780c */ /* 0x000fda0003f04070 */
[----:B------:R-:W-:Y:S05]  /*1630*/  @P0 BRA `(.L_x_37) ;  /* 0x0000000000780947 */ /* 0x000fea0003800000 */
[----:B------:R-:W-:Y:S01]  /*1640*/  LOP3.LUT R2, R0, 0x7fffff, RZ, 0xc0, !PT ;  /* 0x007fffff00027812 */ /* 0x000fe200078ec0ff */
[----:B------:R-:W-:-:S03]  /*1650*/  IMAD.MOV.U32 R8, RZ, RZ, 0x3 ;  /* 0x00000003ff087424 */ /* 0x000fc600078e00ff */
[----:B------:R-:W-:Y:S02]  /*1660*/  LOP3.LUT R2, R2, 0x3f800000, RZ, 0xfc, !PT ;  /* 0x3f80000002027812 */ /* 0x000fe400078efcff */
[----:B------:R-:W-:Y:S02]  /*1670*/  SHF.L.U32 R8, R8, R9, RZ ;  /* 0x0000000908087219 */ /* 0x000fe400000006ff */
[----:B------:R-:W0:Y:S02]  /*1680*/  MUFU.RCP R3, R2 ;  /* 0x0000000200037308 */ /* 0x000e240000001000 */
[----:B0-----:R-:W-:-:S04]  /*1690*/  FFMA R5, R2, R3, -1 ;  /* 0xbf80000002057423 */ /* 0x001fc80000000003 */
[----:B------:R-:W-:-:S04]  /*16a0*/  FADD.FTZ R6, -R5, -RZ ;  /* 0x800000ff05067221 */ /* 0x000fc80000010100 */
[CCC-:B------:R-:W-:Y:S01]  /*16b0*/  FFMA.RM R5, R3.reuse, R6.reuse, R3.reuse ;  /* 0x0000000603057223 */ /* 0x1c0fe20000004003 */
[----:B------:R-:W-:-:S04]  /*16c0*/  FFMA.RP R6, R3, R6, R3 ;  /* 0x0000000603067223 */ /* 0x000fc80000008003 */
[C---:B------:R-:W-:Y:S02]  /*16d0*/  LOP3.LUT R3, R5.reuse, 0x7fffff, RZ, 0xc0, !PT ;  /* 0x007fffff05037812 */ /* 0x040fe400078ec0ff */
[----:B------:R-:W-:Y:S02]  /*16e0*/  FSETP.NEU.FTZ.AND P0, PT, R5, R6, PT ;  /* 0x000000060500720b */ /* 0x000fe40003f1d000 */
[----:B------:R-:W-:Y:S02]  /*16f0*/  LOP3.LUT R3, R3, 0x800000, RZ, 0xfc, !PT ;  /* 0x0080000003037812 */ /* 0x000fe400078efcff */
[----:B------:R-:W-:Y:S02]  /*1700*/  SEL R5, RZ, 0xffffffff, !P0 ;  /* 0xffffffffff057807 */ /* 0x000fe40004000000 */
[----:B------:R-:W-:Y:S02]  /*1710*/  LOP3.LUT R8, R8, R3, RZ, 0xc0, !PT ;  /* 0x0000000308087212 */ /* 0x000fe400078ec0ff */
[----:B------:R-:W-:-:S02]  /*1720*/  IADD3 R2, PT, PT, -R5, RZ, RZ ;  /* 0x000000ff05027210 */ /* 0x000fc40007ffe1ff */
[-C--:B------:R-:W-:Y:S02]  /*1730*/  SHF.R.U32.HI R8, RZ, R9.reuse, R8 ;  /* 0x00000009ff087219 */ /* 0x080fe40000011608 */
[----:B------:R-:W-:Y:S02]  /*1740*/  LOP3.LUT P1, RZ, R2, R9, R3, 0xf8, !PT ;  /* 0x0000000902ff7212 */ /* 0x000fe4000782f803 */
[C---:B------:R-:W-:Y:S02]  /*1750*/  LOP3.LUT P0, RZ, R8.reuse, 0x1, RZ, 0xc0, !PT ;  /* 0x0000000108ff7812 */ /* 0x040fe4000780c0ff */
[----:B------:R-:W-:-:S04]  /*1760*/  LOP3.LUT P2, RZ, R8, 0x2, RZ, 0xc0, !PT ;  /* 0x0000000208ff7812 */ /* 0x000fc8000784c0ff */
[----:B------:R-:W-:Y:S02]  /*1770*/  PLOP3.LUT P0, PT, P0, P1, P2, 0xe0, 0x0 ;  /* 0x000000000000781c */ /* 0x000fe40000703c20 */
[----:B------:R-:W-:Y:S02]  /*1780*/  LOP3.LUT P1, RZ, R0, 0x7fffff, RZ, 0xc0, !PT ;  /* 0x007fffff00ff7812 */ /* 0x000fe4000782c0ff */
[----:B------:R-:W-:-:S05]  /*1790*/  SEL R2, RZ, 0x1, !P0 ;  /* 0x00000001ff027807 */ /* 0x000fca0004000000 */
[----:B------:R-:W-:-:S05]  /*17a0*/  IMAD.MOV R2, RZ, RZ, -R2 ;  /* 0x000000ffff027224 */ /* 0x000fca00078e0a02 */
[----:B------:R-:W-:Y:S01]  /*17b0*/  ISETP.GE.AND P0, PT, R2, RZ, PT ;  /* 0x000000ff0200720c */ /* 0x000fe20003f06270 */
[----:B------:R-:W-:-:S05]  /*17c0*/  VIADD R2, R7, 0xffffff04 ;  /* 0xffffff0407027836 */ /* 0x000fca0000000000 */
[----:B------:R-:W-:-:S07]  /*17d0*/  SHF.R.U32.HI R3, RZ, R2, R3 ;  /* 0x00000002ff037219 */ /* 0x000fce0000011603 */
[----:B------:R-:W-:-:S04]  /*17e0*/  @!P0 VIADD R3, R3, 0x1 ;  /* 0x0000000103038836 */ /* 0x000fc80000000000 */
[----:B------:R-:W-:-:S05]  /*17f0*/  @!P1 IMAD.SHL.U32 R3, R3, 0x2, RZ ;  /* 0x0000000203039824 */ /* 0x000fca00078e00ff */
[----:B------:R-:W-:Y:S01]  /*1800*/  LOP3.LUT R3, R3, 0x80000000, R0, 0xf8, !PT ;  /* 0x8000000003037812 */ /* 0x000fe200078ef800 */
[----:B------:R-:W-:Y:S06]  /*1810*/  BRA `(.L_x_36) ;  /* 0x0000000000047947 */ /* 0x000fec0003800000 */
.L_x_37:
[----:B------:R0:W1:Y:S02]  /*1820*/  MUFU.RCP R3, R0 ;  /* 0x0000000000037308 */ /* 0x0000640000001000 */
.L_x_36:
[----:B------:R-:W-:Y:S05]  /*1830*/  BSYNC.RECONVERGENT B1 ;  /* 0x0000000000017941 */ /* 0x000fea0003800200 */
.L_x_34:
[----:B------:R-:W-:-:S04]  /*1840*/  IMAD.MOV.U32 R5, RZ, RZ, 0x0 ;  /* 0x00000000ff057424 */ /* 0x000fc800078e00ff */
[----:B01----:R-:W-:Y:S05]  /*1850*/  RET.REL.NODEC R4 `(_Z15voronoi_controlPKfPKiPfi) ;  /* 0xffffffe404e87950 */ /* 0x003fea0003c3ffff */
        .weak           $__internal_2_$__cuda_sm20_sqrt_rn_f32_slowpath
        .type           $__internal_2_$__cuda_sm20_sqrt_rn_f32_slowpath,@function
        .size           $__internal_2_$__cuda_sm20_sqrt_rn_f32_slowpath,(.L_x_52 - $__internal_2_$__cuda_sm20_sqrt_rn_f32_slowpath)
$__internal_2_$__cuda_sm20_sqrt_rn_f32_slowpath:
[----:B------:R-:W-:-:S13]  /*1860*/  LOP3.LUT P0, RZ, R22, 0x7fffffff, RZ, 0xc0, !PT ;  /* 0x7fffffff16ff7812 */ /* 0x000fda000780c0ff */
[----:B------:R-:W-:Y:S01]  /*1870*/  @!P0 IMAD.MOV.U32 R2, RZ, RZ, R22 ;  /* 0x000000ffff028224 */ /* 0x000fe200078e0016 */
[----:B------:R-:W-:Y:S06]  /*1880*/  @!P0 BRA `(.L_x_38) ;  /* 0x0000000000408947 */ /* 0x000fec0003800000 */
[----:B------:R-:W-:-:S13]  /*1890*/  FSETP.GEU.FTZ.AND P0, PT, R22, RZ, PT ;  /* 0x000000ff1600720b */ /* 0x000fda0003f1e000 */
[----:B------:R-:W-:Y:S01]  /*18a0*/  @!P0 MOV R2, 0x7fffffff ;  /* 0x7fffffff00028802 */ /* 0x000fe20000000f00 */
[----:B------:R-:W-:Y:S06]  /*18b0*/  @!P0 BRA `(.L_x_38) ;  /* 0x0000000000348947 */ /* 0x000fec0003800000 */
[----:B------:R-:W-:-:S13]  /*18c0*/  FSETP.GTU.FTZ.AND P0, PT, |R22|, +INF , PT ;  /* 0x7f8000001600780b */ /* 0x000fda0003f1c200 */
[----:B------:R-:W-:Y:S01]  /*18d0*/  @P0 FADD.FTZ R2, R22, 1 ;  /* 0x3f80000016020421 */ /* 0x000fe20000010000 */
[----:B------:R-:W-:Y:S06]  /*18e0*/  @P0 BRA `(.L_x_38) ;  /* 0x0000000000280947 */ /* 0x000fec0003800000 */
[----:B------:R-:W-:-:S13]  /*18f0*/  FSETP.NEU.FTZ.AND P0, PT, |R22|, +INF , PT ;  /* 0x7f8000001600780b */ /* 0x000fda0003f1d200 */
[----:B------:R-:W-:-:S04]  /*1900*/  @P0 FFMA R3, R22, 1.84467440737095516160e+19, RZ ;  /* 0x5f80000016030823 */ /* 0x000fc800000000ff */
[----:B------:R-:W0:Y:S02]  /*1910*/  @P0 MUFU.RSQ R2, R3 ;  /* 0x0000000300020308 */ /* 0x000e240000001400 */
[----:B0-----:R-:W-:Y:S01]  /*1920*/  @P0 FMUL.FTZ R4, R3, R2 ;  /* 0x0000000203040220 */ /* 0x001fe20000410000 */
[----:B------:R-:W-:Y:S01]  /*1930*/  @P0 FMUL.FTZ R6, R2, 0.5 ;  /* 0x3f00000002060820 */ /* 0x000fe20000410000 */
[----:B------:R-:W-:Y:S02]  /*1940*/  @!P0 IMAD.MOV.U32 R2, RZ, RZ, R22 ;  /* 0x000000ffff028224 */ /* 0x000fe400078e0016 */
[----:B------:R-:W-:-:S04]  /*1950*/  @P0 FADD.FTZ R5, -R4, -RZ ;  /* 0x800000ff04050221 */ /* 0x000fc80000010100 */
[----:B------:R-:W-:-:S04]  /*1960*/  @P0 FFMA R5, R4, R5, R3 ;  /* 0x0000000504050223 */ /* 0x000fc80000000003 */
[----:B------:R-:W-:-:S04]  /*1970*/  @P0 FFMA R5, R5, R6, R4 ;  /* 0x0000000605050223 */ /* 0x000fc80000000004 */
[----:B------:R-:W-:-:S07]  /*1980*/  @P0 FMUL.FTZ R2, R5, 2.3283064365386962891e-10 ;  /* 0x2f80000005020820 */ /* 0x000fce0000410000 */
.L_x_38:
[----:B------:R-:W-:Y:S02]  /*1990*/  IMAD.MOV.U32 R4, RZ, RZ, R2 ;  /* 0x000000ffff047224 */ /* 0x000fe400078e0002 */
[----:B------:R-:W-:Y:S02]  /*19a0*/  IMAD.MOV.U32 R2, RZ, RZ, R7 ;  /* 0x000000ffff027224 */ /* 0x000fe400078e0007 */
[----:B------:R-:W-:-:S04]  /*19b0*/  IMAD.MOV.U32 R3, RZ, RZ, 0x0 ;  /* 0x00000000ff037424 */ /* 0x000fc800078e00ff */
[----:B------:R-:W-:Y:S05]  /*19c0*/  RET.REL.NODEC R2 `(_Z15voronoi_controlPKfPKiPfi) ;  /* 0xffffffe4028c7950 */ /* 0x000fea0003c3ffff */
.L_x_39:
        /* <DEDUP_REMOVED lines=11> */
.L_x_52:


//--------------------- .text._Z12assign_teamsPKfS0_Piii --------------------------
	.section	.text._Z12assign_teamsPKfS0_Piii,"ax",@progbits
	.align	128
        .global         _Z12assign_teamsPKfS0_Piii
        .type           _Z12assign_teamsPKfS0_Piii,@function
        .size           _Z12assign_teamsPKfS0_Piii,(.L_x_56 - _Z12assign_teamsPKfS0_Piii)
        .other          _Z12assign_teamsPKfS0_Piii,@"STO_CUDA_ENTRY STV_DEFAULT"
_Z12assign_teamsPKfS0_Piii:
.text._Z12assign_teamsPKfS0_Piii:
[----:B------:R-:W-:Y:S01]  /*0000*/  LDC R1, c[0x0][0x37c] ;  /* 0x0000df00ff017b82 */ /* 0x000fe20000000800 */
[----:B------:R-:W0:Y:S01]  /*0010*/  S2R R7, SR_TID.X ;  /* 0x0000000000077919 */ /* 0x000e220000002100 */
[----:B------:R-:W1:Y:S01]  /*0020*/  LDCU UR4, c[0x0][0x39c] ;  /* 0x00007380ff0477ac */ /* 0x000e620008000800 */
[----:B------:R-:W2:Y:S05]  /*0030*/  LDCU.64 UR6, c[0x0][0x358] ;  /* 0x00006b00ff0677ac */ /* 0x000eaa0008000a00 */
[----:B------:R-:W3:Y:S01]  /*0040*/  LDC R0, c[0x0][0x360] ;  /* 0x0000d800ff007b82 */ /* 0x000ee20000000800 */
[----:B------:R-:W4:Y:S01]  /*0050*/  LDCU UR5, c[0x0][0x398] ;  /* 0x00007300ff0577ac */ /* 0x000f220008000800 */
[----:B-1----:R-:W-:-:S06]  /*0060*/  UIMAD UR4, UR4, 0x3, URZ ;  /* 0x00000003040478a4 */ /* 0x002fcc000f8e02ff */
[----:B0-----:R-:W-:-:S13]  /*0070*/  ISETP.GE.U32.AND P0, PT, R7, UR4, PT ;  /* 0x0000000407007c0c */ /* 0x001fda000bf06070 */
[----:B------:R-:W0:Y:S02]  /*0080*/  @!P0 LDC.64 R2, c[0x0][0x388] ;  /* 0x0000e200ff028b82 */ /* 0x000e240000000a00 */
[----:B0-----:R-:W-:-:S06]  /*0090*/  @!P0 IMAD.WIDE.U32 R2, R7, 0x4, R2 ;  /* 0x0000000407028825 */ /* 0x001fcc00078e0002 */
[----:B--2---:R-:W2:Y:S01]  /*00a0*/  @!P0 LDG.E.CONSTANT R2, desc[UR6][R2.64] ;  /* 0x0000000602028981 */ /* 0x004ea2000c1e9900 */
[----:B------:R-:W3:Y:S01]  /*00b0*/  S2UR UR4, SR_CTAID.X ;  /* 0x00000000000479c3 */ /* 0x000ee20000002500 */
[----:B------:R-:W-:Y:S01]  /*00c0*/  @!P0 MOV R4, 0x400 ;  /* 0x0000040000048802 */ /* 0x000fe20000000f00 */
[----:B------:R-:W0:Y:S01]  /*00d0*/  @!P0 S2R R5, SR_CgaCtaId ;  /* 0x0000000000058919 */ /* 0x000e220000008800 */
[----:B---3--:R-:W-:-:S05]  /*00e0*/  IMAD R0, R0, UR4, R7 ;  /* 0x0000000400007c24 */ /* 0x008fca000f8e0207 */
[----:B----4-:R-:W-:Y:S02]  /*00f0*/  ISETP.GE.AND P1, PT, R0, UR5, PT ;  /* 0x0000000500007c0c */ /* 0x010fe4000bf26270 */
[----:B0-----:R-:W-:-:S04]  /*0100*/  @!P0 LEA R4, R5, R4, 0x18 ;  /* 0x0000000405048211 */ /* 0x001fc800078ec0ff */
[----:B------:R-:W-:-:S05]  /*0110*/  @!P0 LEA R5, R7, R4, 0x2 ;  /* 0x0000000407058211 */ /* 0x000fca00078e10ff */
[----:B--2---:R0:W-:Y:S01]  /*0120*/  @!P0 STS [R5], R2 ;  /* 0x0000000205008388 */ /* 0x0041e20000000800 */
[----:B------:R-:W-:Y:S06]  /*0130*/  BAR.SYNC.DEFER_BLOCKING 0x0 ;  /* 0x0000000000007b1d */ /* 0x000fec0000010000 */
[----:B------:R-:W-:Y:S05]  /*0140*/  @P1 EXIT ;  /* 0x000000000000194d */ /* 0x000fea0003800000 */
[----:B0-----:R-:W0:Y:S01]  /*0150*/  LDC.64 R2, c[0x0][0x380] ;  /* 0x0000e000ff027b82 */ /* 0x001e220000000a00 */
[----:B------:R-:W-:-:S05]  /*0160*/  LEA R5, R0, R0, 0x1 ;  /* 0x0000000000057211 */ /* 0x000fca00078e08ff */
[----:B0-----:R-:W-:-:S05]  /*0170*/  IMAD.WIDE R2, R5, 0x4, R2 ;  /* 0x0000000405027825 */ /* 0x001fca00078e0202 */
[----:B------:R-:W2:Y:S04]  /*0180*/  LDG.E.CONSTANT R12, desc[UR6][R2.64+0x8] ;  /* 0x00000806020c7981 */ /* 0x000ea8000c1e9900 */
[----:B------:R-:W3:Y:S04]  /*0190*/  LDG.E.CONSTANT R14, desc[UR6][R2.64+0x4] ;  /* 0x00000406020e7981 */ /* 0x000ee8000c1e9900 */
[----:B------:R0:W4:Y:S01]  /*01a0*/  LDG.E.CONSTANT R13, desc[UR6][R2.64] ;  /* 0x00000006020d7981 */ /* 0x000122000c1e9900 */
[----:B------:R-:W1:Y:S01]  /*01b0*/  S2UR UR5, SR_CgaCtaId ;  /* 0x00000000000579c3 */ /* 0x000e620000008800 */
[----:B------:R-:W-:-:S07]  /*01c0*/  UMOV UR4, 0x400 ;  /* 0x0000040000047882 */ /* 0x000fce0000000000 */
[----:B0-----:R-:W0:Y:S01]  /*01d0*/  LDC.64 R2, c[0x0][0x390] ;  /* 0x0000e400ff027b82 */ /* 0x001e220000000a00 */
[----:B-1----:R-:W-:-:S09]  /*01e0*/  ULEA UR4, UR5, UR4, 0x18 ;  /* 0x0000000405047291 */ /* 0x002fd2000f8ec0ff */
[----:B------:R-:W2:Y:S01]  /*01f0*/  LDS.128 R4, [UR4] ;  /* 0x00000004ff047984 */ /* 0x000ea20008000c00 */
[----:B0-----:R-:W-:-:S03]  /*0200*/  IMAD.WIDE R2, R0, 0x4, R2 ;  /* 0x0000000400027825 */ /* 0x001fc600078e0202 */
[----:B------:R-:W0:Y:S04]  /*0210*/  LDS.128 R8, [UR4+0x10] ;  /* 0x00001004ff087984 */ /* 0x000e280008000c00 */
[----:B------:R-:W1:Y:S01]  /*0220*/  LDS R15, [UR4+0x20] ;  /* 0x00002004ff0f7984 */ /* 0x000e620008000800 */
[C---:B--2---:R-:W-:Y:S01]  /*0230*/  FADD R6, R12.reuse, -R6 ;  /* 0x800000060c067221 */ /* 0x044fe20000000000 */
[C---:B0-----:R-:W-:Y:S01]  /*0240*/  FADD R9, R12.reuse, -R9 ;  /* 0x800000090c097221 */ /* 0x041fe20000000000 */
[----:B-1----:R-:W-:Y:S01]  /*0250*/  FADD R15, R12, -R15 ;  /* 0x8000000f0c0f7221 */ /* 0x002fe20000000000 */
[----:B---3--:R-:W-:Y:S01]  /*0260*/  FADD R5, R14, -R5 ;  /* 0x800000050e057221 */ /* 0x008fe20000000000 */
[----:B------:R-:W-:Y:S01]  /*0270*/  FMUL R6, R6, R6 ;  /* 0x0000000606067220 */ /* 0x000fe20000400000 */
[----:B------:R-:W-:Y:S01]  /*0280*/  FADD R8, R14, -R8 ;  /* 0x800000080e087221 */ /* 0x000fe20000000000 */
[----:B------:R-:W-:Y:S01]  /*0290*/  FMUL R9, R9, R9 ;  /* 0x0000000909097220 */ /* 0x000fe20000400000 */
[----:B----4-:R-:W-:Y:S01]  /*02a0*/  FADD R4, R13, -R4 ;  /* 0x800000040d047221 */ /* 0x010fe20000000000 */
[----:B------:R-:W-:Y:S01]  /*02b0*/  FFMA R5, R5, R5, R6 ;  /* 0x0000000505057223 */ /* 0x000fe20000000006 */
[----:B------:R-:W-:Y:S01]  /*02c0*/  FADD R7, R13, -R7 ;  /* 0x800000070d077221 */ /* 0x000fe20000000000 */
[----:B------:R-:W-:Y:S01]  /*02d0*/  FFMA R8, R8, R8, R9 ;  /* 0x0000000808087223 */ /* 0x000fe20000000009 */
[----:B------:R-:W-:Y:S01]  /*02e0*/  FADD R11, R14, -R11 ;  /* 0x8000000b0e0b7221 */ /* 0x000fe20000000000 */
[----:B------:R-:W-:Y:S01]  /*02f0*/  FFMA R5, R4, R4, R5 ;  /* 0x0000000404057223 */ /* 0x000fe20000000005 */
[----:B------:R-:W-:Y:S01]  /*0300*/  FMUL R4, R15, R15 ;  /* 0x0000000f0f047220 */ /* 0x000fe20000400000 */
[----:B------:R-:W-:Y:S01]  /*0310*/  FFMA R8, R7, R7, R8 ;  /* 0x0000000707087223 */ /* 0x000fe20000000008 */
[----:B------:R-:W-:-:S02]  /*0320*/  FADD R10, R13, -R10 ;  /* 0x8000000a0d0a7221 */ /* 0x000fc40000000000 */
[----:B------:R-:W-:Y:S01]  /*0330*/  FMNMX R5, R5, 9.99999984306749440000e+17, PT ;  /* 0x5d5e0b6b05057809 */ /* 0x000fe20003800000 */
[----:B------:R-:W-:-:S03]  /*0340*/  FFMA R11, R11, R11, R4 ;  /* 0x0000000b0b0b7223 */ /* 0x000fc60000000004 */
[----:B------:R-:W-:Y:S01]  /*0350*/  FSETP.GEU.AND P0, PT, R8, R5, PT ;  /* 0x000000050800720b */ /* 0x000fe20003f0e000 */
[----:B------:R-:W-:-:S03]  /*0360*/  FFMA R10, R10, R10, R11 ;  /* 0x0000000a0a0a7223 */ /* 0x000fc6000000000b */
[----:B------:R-:W-:Y:S02]  /*0370*/  FSEL R5, R8, R5, !P0 ;  /* 0x0000000508057208 */ /* 0x000fe40004000000 */
[----:B------:R-:W-:Y:S02]  /*0380*/  SEL R4, RZ, 0x1, P0 ;  /* 0x00000001ff047807 */ /* 0x000fe40000000000 */
[----:B------:R-:W-:-:S04]  /*0390*/  FSETP.GEU.AND P0, PT, R10, R5, PT ;  /* 0x000000050a00720b */ /* 0x000fc80003f0e000 */
[----:B------:R-:W-:-:S05]  /*03a0*/  SEL R5, R4, 0x2, P0 ;  /* 0x0000000204057807 */ /* 0x000fca0000000000 */
[----:B------:R-:W-:Y:S01]  /*03b0*/  STG.E desc[UR6][R2.64], R5 ;  /* 0x0000000502007986 */ /* 0x000fe2000c101906 */
[----:B------:R-:W-:Y:S05]  /*03c0*/  EXIT ;  /* 0x000000000000794d */ /* 0x000fea0003800000 */
.L_x_40:
        /* <DEDUP_REMOVED lines=11> */
.L_x_56:


//--------------------- .text._Z11project_ptsPKfPfi --------------------------
	.section	.text._Z11project_ptsPKfPfi,"ax",@progbits
	.align	128
        .global         _Z11project_ptsPKfPfi
        .type           _Z11project_ptsPKfPfi,@function
        .size           _Z11project_ptsPKfPfi,(.L_x_53 - _Z11project_ptsPKfPfi)
        .other          _Z11project_ptsPKfPfi,@"STO_CUDA_ENTRY STV_DEFAULT"
_Z11project_ptsPKfPfi:
.text._Z11project_ptsPKfPfi:
        /* <DEDUP_REMOVED lines=10> */
[----:B------:R-:W-:Y:S01]  /*00a0*/  IMAD.SHL.U32 R3, R3, 0x2, RZ ;  /* 0x0000000203037824 */ /* 0x000fe200078e00ff */
[----:B------:R-:W2:Y:S05]  /*00b0*/  LDCU.64 UR6, c[0x3][0x18] ;  /* 0x00c00300ff0677ac */ /* 0x000eaa0008000a00 */
[----:B------:R-:W2:Y:S01]  /*00c0*/  LDC R0, c[0x3][0x20] ;  /* 0x00c00800ff007b82 */ /* 0x000ea20000000800 */
[----:B0-----:R-:W-:-:S05]  /*00d0*/  IMAD.WIDE R6, R3, 0x4, R6 ;  /* 0x0000000403067825 */ /* 0x001fca00078e0206 */
[----:B-1----:R-:W2:Y:S04]  /*00e0*/  LDG.E.CONSTANT R5, desc[UR4][R6.64+0x4] ;  /* 0x0000040406057981 */ /* 0x002ea8000c1e9900 */
[----:B------:R-:W3:Y:S01]  /*00f0*/  LDG.E.CONSTANT R4, desc[UR4][R6.64] ;  /* 0x0000000406047981 */ /* 0x000ee2000c1e9900 */
[----:B------:R-:W-:Y:S01]  /*0100*/  BSSY.RECONVERGENT B0, `(.L_x_41) ;  /* 0x0000013000007945 */ /* 0x000fe20003800200 */
[----:B------:R-:W-:Y:S02]  /*0110*/  IMAD.MOV.U32 R8, RZ, RZ, RZ ;  /* 0x000000ffff087224 */ /* 0x000fe400078e00ff */
[----:B--2---:R-:W-:-:S04]  /*0120*/  FFMA R9, R5, UR7, R0 ;  /* 0x0000000705097c23 */ /* 0x004fc80008000000 */
[----:B---3--:R-:W-:-:S05]  /*0130*/  FFMA R0, R4, UR6, R9 ;  /* 0x0000000604007c23 */ /* 0x008fca0008000009 */
[----:B------:R-:W-:-:S13]  /*0140*/  FSETP.GT.AND P0, PT, |R0|, 9.9999999392252902908e-09, PT ;  /* 0x322bcc770000780b */ /* 0x000fda0003f04200 */
[----:B------:R-:W-:Y:S05]  /*0150*/  @!P0 BRA `(.L_x_42) ;  /* 0x0000000000348947 */ /* 0x000fea0003800000 */
[----:B------:R-:W-:Y:S01]  /*0160*/  IADD3 R2, PT, PT, R0, 0x1800000, RZ ;  /* 0x0180000000027810 */ /* 0x000fe20007ffe0ff */
[----:B------:R-:W-:Y:S03]  /*0170*/  BSSY.RECONVERGENT B1, `(.L_x_42) ;  /* 0x000000b000017945 */ /* 0x000fe60003800200 */
[----:B------:R-:W-:-:S04]  /*0180*/  LOP3.LUT R2, R2, 0x7f800000, RZ, 0xc0, !PT ;  /* 0x7f80000002027812 */ /* 0x000fc800078ec0ff */
[----:B------:R-:W-:-:S13]  /*0190*/  ISETP.GT.U32.AND P0, PT, R2, 0x1ffffff, PT ;  /* 0x01ffffff0200780c */ /* 0x000fda0003f04070 */
[----:B------:R-:W-:Y:S05]  /*01a0*/  @P0 BRA `(.L_x_43) ;  /* 0x00000000000c0947 */ /* 0x000fea0003800000 */
[----:B------:R-:W-:-:S07]  /*01b0*/  MOV R6, 0x1d0 ;  /* 0x000001d000067802 */ /* 0x000fce0000000f00 */
[----:B------:R-:W-:Y:S05]  /*01c0*/  CALL.REL.NOINC `($__internal_3_$__cuda_sm20_rcp_rn_f32_slowpath) ;  /* 0x0000000000547944 */ /* 0x000fea0003c00000 */
[----:B------:R-:W-:Y:S05]  /*01d0*/  BRA `(.L_x_44) ;  /* 0x0000000000107947 */ /* 0x000fea0003800000 */
.L_x_43:
[----:B------:R-:W0:Y:S02]  /*01e0*/  MUFU.RCP R7, R0 ;  /* 0x0000000000077308 */ /* 0x000e240000001000 */
[----:B0-----:R-:W-:-:S04]  /*01f0*/  FFMA R2, R0, R7, -1 ;  /* 0xbf80000000027423 */ /* 0x001fc80000000007 */
[----:B------:R-:W-:-:S04]  /*0200*/  FADD.FTZ R2, -R2, -RZ ;  /* 0x800000ff02027221 */ /* 0x000fc80000010100 */
[----:B------:R-:W-:-:S07]  /*0210*/  FFMA R8, R7, R2, R7 ;  /* 0x0000000207087223 */ /* 0x000fce0000000007 */
.L_x_44:
[----:B------:R-:W-:Y:S05]  /*0220*/  BSYNC.RECONVERGENT B1 ;  /* 0x0000000000017941 */ /* 0x000fea0003800200 */
.L_x_42:
[----:B------:R-:W-:Y:S05]  /*0230*/  BSYNC.RECONVERGENT B0 ;  /* 0x0000000000007941 */ /* 0x000fea0003800200 */
.L_x_41:
[----:B------:R-:W0:Y:S08]  /*0240*/  LDC.64 R12, c[0x3][RZ] ;  /* 0x00c00000ff0c7b82 */ /* 0x000e300000000a00 */
[----:B------:R-:W0:Y:S08]  /*0250*/  LDC.64 R10, c[0x3][0x8] ;  /* 0x00c00200ff0a7b82 */ /* 0x000e300000000a00 */
[----:B------:R-:W1:Y:S08]  /*0260*/  LDC.64 R14, c[0x3][0x10] ;  /* 0x00c00400ff0e7b82 */ /* 0x000e700000000a00 */
[----:B------:R-:W2:Y:S01]  /*0270*/  LDC.64 R6, c[0x0][0x388] ;  /* 0x0000e200ff067b82 */ /* 0x000ea20000000a00 */
[----:B0-----:R-:W-:-:S04]  /*0280*/  FFMA R9, R5, R13, R10 ;  /* 0x0000000d05097223 */ /* 0x001fc8000000000a */
[----:B------:R-:W-:Y:S01]  /*0290*/  FFMA R9, R4, R12, R9 ;  /* 0x0000000c04097223 */ /* 0x000fe20000000009 */
[----:B-1----:R-:W-:-:S03]  /*02a0*/  FFMA R0, R5, R14, R15 ;  /* 0x0000000e05007223 */ /* 0x002fc6000000000f */
[----:B------:R-:W-:Y:S01]  /*02b0*/  FMUL R9, R9, R8 ;  /* 0x0000000809097220 */ /* 0x000fe20000400000 */
[----:B------:R-:W-:Y:S01]  /*02c0*/  FFMA R5, R4, R11, R0 ;  /* 0x0000000b04057223 */ /* 0x000fe20000000000 */
[----:B--2---:R-:W-:-:S04]  /*02d0*/  IMAD.WIDE R2, R3, 0x4, R6 ;  /* 0x0000000403027825 */ /* 0x004fc800078e0206 */
[----:B------:R-:W-:Y:S01]  /*02e0*/  FMUL R5, R5, R8 ;  /* 0x0000000805057220 */ /* 0x000fe20000400000 */
[----:B------:R-:W-:Y:S04]  /*02f0*/  STG.E desc[UR4][R2.64], R9 ;  /* 0x0000000902007986 */ /* 0x000fe8000c101904 */
[----:B------:R-:W-:Y:S01]  /*0300*/  STG.E desc[UR4][R2.64+0x4], R5 ;  /* 0x0000040502007986 */ /* 0x000fe2000c101904 */
[----:B------:R-:W-:Y:S05]  /*0310*/  EXIT ;  /* 0x000000000000794d */ /* 0x000fea0003800000 */
        .weak           $__internal_3_$__cuda_sm20_rcp_rn_f32_slowpath
        .type           $__internal_3_$__cuda_sm20_rcp_rn_f32_slowpath,@function
        .size           $__internal_3_$__cuda_sm20_rcp_rn_f32_slowpath,(.L_x_53 - $__internal_3_$__cuda_sm20_rcp_rn_f32_slowpath)
$__internal_3_$__cuda_sm20_rcp_rn_f32_slowpath:
[----:B------:R-:W-:Y:S01]  /*0320*/  IMAD.SHL.U32 R2, R0, 0x2, RZ ;  /* 0x0000000200027824 */ /* 0x000fe200078e00ff */
[----:B------:R-:W-:Y:S04]  /*0330*/  BSSY.RECONVERGENT B2, `(.L_x_45) ;  /* 0x0000030000027945 */ /* 0x000fe80003800200 */
[----:B------:R-:W-:-:S04]  /*0340*/  SHF.R.U32.HI R2, RZ, 0x18, R2 ;  /* 0x00000018ff027819 */ /* 0x000fc80000011602 */
        /* <DEDUP_REMOVED lines=12> */
.L_x_46:
[----:B------:R-:W-:-:S04]  /*0410*/  IADD3 R7, PT, PT, R2, -0xfd, RZ ;  /* 0xffffff0302077810 */ /* 0x000fc80007ffe0ff */
        /* <DEDUP_REMOVED lines=25> */
[----:B------:R-:W-:Y:S02]  /*05b0*/  ISETP.GE.AND P0, PT, R7, RZ, PT ;  /* 0x000000ff0700720c */ /* 0x000fe40003f06270 */
[----:B------:R-:W-:-:S04]  /*05c0*/  IADD3 R7, PT, PT, R2, -0xfc, RZ ;  /* 0xffffff0402077810 */ /* 0x000fc80007ffe0ff */
[----:B------:R-:W-:-:S07]  /*05d0*/  SHF.R.U32.HI R7, RZ, R7, R10 ;  /* 0x00000007ff077219 */ /* 0x000fce000001160a */
[----:B------:R-:W-:-:S05]  /*05e0*/  @!P0 VIADD R7, R7, 0x1 ;  /* 0x0000000107078836 */ /* 0x000fca0000000000 */
[----:B------:R-:W-:-:S04]  /*05f0*/  @!P1 SHF.L.U32 R7, R7, 0x1, RZ ;  /* 0x0000000107079819 */ /* 0x000fc800000006ff */
[----:B------:R-:W-:Y:S01]  /*0600*/  LOP3.LUT R7, R7, 0x80000000, R0, 0xf8, !PT ;  /* 0x8000000007077812 */ /* 0x000fe200078ef800 */
[----:B------:R-:W-:Y:S06]  /*0610*/  BRA `(.L_x_47) ;  /* 0x0000000000047947 */ /* 0x000fec0003800000 */
.L_x_48:
[----:B------:R0:W1:Y:S02]  /*0620*/  MUFU.RCP R7, R0 ;  /* 0x0000000000077308 */ /* 0x0000640000001000 */
.L_x_47:
[----:B------:R-:W-:Y:S05]  /*0630*/  BSYNC.RECONVERGENT B2 ;  /* 0x0000000000027941 */ /* 0x000fea0003800200 */
.L_x_45:
[----:B-1----:R-:W-:Y:S02]  /*0640*/  IMAD.MOV.U32 R8, RZ, RZ, R7 ;  /* 0x000000ffff087224 */ /* 0x002fe400078e0007 */
[----:B------:R-:W-:-:S04]  /*0650*/  HFMA2 R7, -RZ, RZ, 0, 0 ;  /* 0x00000000ff077431 */ /* 0x000fc800000001ff */
[----:B0-----:R-:W-:Y:S05]  /*0660*/  RET.REL.NODEC R6 `(_Z11project_ptsPKfPfi) ;  /* 0xfffffff806647950 */ /* 0x001fea0003c3ffff */
.L_x_49:
        /* <DEDUP_REMOVED lines=9> */
.L_x_53:


//--------------------- .nv.shared.reserved.0     --------------------------
	.section	.nv.shared.reserved.0,"aw",@nobits
	.weak		__nv_reservedSMEM_offset_0_alias
	.size		__nv_reservedSMEM_offset_0_alias, 0, 64
	.other		__nv_reservedSMEM_offset_0_alias,@"STO_CUDA_RESERVED_SHARED STV_DEFAULT"
__nv_reservedSMEM_offset_0_alias:
	.zero		0
	.zero		64


//--------------------- .nv.shared._Z15voronoi_controlPKfPKiPfi --------------------------
	.section	.nv.shared._Z15voronoi_controlPKfPKiPfi,"aw",@nobits
	.sectionflags	@""
	.align	4
.nv.shared._Z15voronoi_controlPKfPKiPfi:
	.zero		1408


//--------------------- .nv.shared._Z12assign_teamsPKfS0_Piii --------------------------
	.section	.nv.shared._Z12assign_teamsPKfS0_Piii,"aw",@nobits
	.sectionflags	@""
	.align	4
.nv.shared._Z12assign_teamsPKfS0_Piii:
	.zero		1060


//--------------------- .nv.constant0._Z12xt_score_ptsPKfPfi --------------------------
	.section	.nv.constant0._Z12xt_score_ptsPKfPfi,"a",@progbits
	.sectionflags	@""
	.align	4
.nv.constant0._Z12xt_score_ptsPKfPfi:
	.zero		916


//--------------------- .nv.constant0._Z15voronoi_controlPKfPKiPfi --------------------------
	.section	.nv.constant0._Z15voronoi_controlPKfPKiPfi,"a",@progbits
	.sectionflags	@""
	.align	4
.nv.constant0._Z15voronoi_controlPKfPKiPfi:
	.zero		924


//--------------------- .nv.constant0._Z12assign_teamsPKfS0_Piii --------------------------
	.section	.nv.constant0._Z12assign_teamsPKfS0_Piii,"a",@progbits
	.sectionflags	@""
	.align	4
.nv.constant0._Z12assign_teamsPKfS0_Piii:
	.zero		928


//--------------------- .nv.constant0._Z11project_ptsPKfPfi --------------------------
	.section	.nv.constant0._Z11project_ptsPKfPfi,"a",@progbits
	.sectionflags	@""
	.align	4
.nv.constant0._Z11project_ptsPKfPfi:
	.zero		916


//--------------------- SYMBOLS --------------------------

	.type		.nv.reservedSmem.offset0,@object
	.size		.nv.reservedSmem.offset0,0x4
	.type		.nv.reservedSmem.cap,@object
	.size		.nv.reservedSmem.cap,0x4
